	.target	sm_90a

	.elftype	@"ET_EXEC"


//--------------------- .note.nv.tkinfo           --------------------------
	.section	.note.nv.tkinfo,"",@"SHT_NOTE"
	.sectionflags	@"SHF_NOTE_NV_TKINFO"
	.tkinfo
        /*0018*/ 	.word	0x00000002
        /*0030*/ 	.string	""
        /*0030*/ 	.string	"ptxas"
        /*0030*/ 	.string	"Cuda compilation tools, release 13.0, V13.0.88"
        /*0030*/ 	.string	"Build cuda_13.0.r13.0/compiler.36424714_0"
        /*0030*/ 	.string	"-arch sm_90a -m 64 "



//--------------------- .note.nv.cuinfo           --------------------------
	.section	.note.nv.cuinfo,"",@"SHT_NOTE"
	.sectionflags	@"SHF_NOTE_NV_CUINFO"
        /*0018*/ 	.short	0x0002
        /*001a*/ 	.short	0x005a
        /*001c*/ 	.short	0x0082
	.zero		2


//--------------------- .nv.info                  --------------------------
	.section	.nv.info,"",@"SHT_CUDA_INFO"
	.align	4


	//----- nvinfo : EIATTR_REGCOUNT
	.align		4
        /*0000*/ 	.byte	0x04, 0x2f
        /*0002*/ 	.short	(.L_12 - .L_11)
	.align		4
.L_11:
        /*0004*/ 	.word	index@(_ZN7cutlass13device_kernelINS_4gemm6kernel13GemmUniversalIN4cute5tupleIJiiiiEEENS1_10collective13CollectiveMmaINS1_40MainloopSm90TmaGmmaWarpSpecializedSparseILi17ENS5_IJNS4_1CILi1EEENSA_ILi2EEESB_EEENS1_35KernelTmaWarpSpecializedCooperativeEEENS5_IJNSA_ILi128EEESG_NSA_ILi64EEEEEEaNS5_IJNS4_6LayoutINS5_IJiNS5_IJSC_iEEEiEEENS5_IJlNS5_IJSB_SC_EEElEEEEENSJ_INS5_IJNS5_IJSH_iEEESP_iEEENS5_IJNS5_IJSH_NSA_ILi4096EEEEEENS5_IJSB_lEEElEEEEEEEEaNS5_IJlSB_lEEENS4_8TiledMMAINS4_8MMA_AtomIJNS4_4SM904GMMA6SPARSE28GMMA_64x128x64_S32S8S8_SS_TNILNS11_9SparseSelE0EEEEEENSJ_INS5_IJSC_SB_SB_EEENS5_IJSB_NSA_ILi0EEES18_EEEEENS5_IJNS4_10UnderscoreES1B_S1B_EEEEENS4_23SM90_TMA_LOAD_MULTICASTENS4_14ComposedLayoutINS4_7SwizzleILi1ELi4ELi3EEENS4_25smem_sparse_ptr_flag_bitsILi2ELi8EEENSJ_INS5_IJNS5_IJSB_NSA_ILi8EEEEEENS5_IJSC_NSA_ILi32EEEEEEEEENS5_IJNS5_IJS18_SH_EEESM_EEEEEEEvNS4_8identityENS4_13SM90_TMA_LOADENS1F_INS1G_ILi2ELi4ELi3EEENS4_18smem_ptr_flag_bitsILi8EEENSJ_INS5_IJS1K_SH_EEENS5_IJSH_SB_EEEEEEEvS1T_EENS_8epilogue10collective6detail29Sm90TmaWarpSpecializedAdapterINS24_15DefaultEpilogueIiNS5_IJSB_llEEES28_NS23_6thread17LinearCombinationIiLi1EiiLNS29_9ScaleType4KindE0ELNS_15FloatRoundStyleE2EiEENS1_15EpilogueDefaultEEEEEvvEEEEvNT_6ParamsE)
        /*0008*/ 	.word	0x000000a8


	//----- nvinfo : EIATTR_FRAME_SIZE
	.align		4
.L_12:
        /*000c*/ 	.byte	0x04, 0x11
        /*000e*/ 	.short	(.L_14 - .L_13)
	.align		4
.L_13:
        /*0010*/ 	.word	index@(_ZN7cutlass13device_kernelINS_4gemm6kernel13GemmUniversalIN4cute5tupleIJiiiiEEENS1_10collective13CollectiveMmaINS1_40MainloopSm90TmaGmmaWarpSpecializedSparseILi17ENS5_IJNS4_1CILi1EEENSA_ILi2EEESB_EEENS1_35KernelTmaWarpSpecializedCooperativeEEENS5_IJNSA_ILi128EEESG_NSA_ILi64EEEEEEaNS5_IJNS4_6LayoutINS5_IJiNS5_IJSC_iEEEiEEENS5_IJlNS5_IJSB_SC_EEElEEEEENSJ_INS5_IJNS5_IJSH_iEEESP_iEEENS5_IJNS5_IJSH_NSA_ILi4096EEEEEENS5_IJSB_lEEElEEEEEEEEaNS5_IJlSB_lEEENS4_8TiledMMAINS4_8MMA_AtomIJNS4_4SM904GMMA6SPARSE28GMMA_64x128x64_S32S8S8_SS_TNILNS11_9SparseSelE0EEEEEENSJ_INS5_IJSC_SB_SB_EEENS5_IJSB_NSA_ILi0EEES18_EEEEENS5_IJNS4_10UnderscoreES1B_S1B_EEEEENS4_23SM90_TMA_LOAD_MULTICASTENS4_14ComposedLayoutINS4_7SwizzleILi1ELi4ELi3EEENS4_25smem_sparse_ptr_flag_bitsILi2ELi8EEENSJ_INS5_IJNS5_IJSB_NSA_ILi8EEEEEENS5_IJSC_NSA_ILi32EEEEEEEEENS5_IJNS5_IJS18_SH_EEESM_EEEEEEEvNS4_8identityENS4_13SM90_TMA_LOADENS1F_INS1G_ILi2ELi4ELi3EEENS4_18smem_ptr_flag_bitsILi8EEENSJ_INS5_IJS1K_SH_EEENS5_IJSH_SB_EEEEEEEvS1T_EENS_8epilogue10collective6detail29Sm90TmaWarpSpecializedAdapterINS24_15DefaultEpilogueIiNS5_IJSB_llEEES28_NS23_6thread17LinearCombinationIiLi1EiiLNS29_9ScaleType4KindE0ELNS_15FloatRoundStyleE2EiEENS1_15EpilogueDefaultEEEEEvvEEEEvNT_6ParamsE)
        /*0014*/ 	.word	0x00000000


	//----- nvinfo : EIATTR_MIN_STACK_SIZE
	.align		4
.L_14:
        /*0018*/ 	.byte	0x04, 0x12
        /*001a*/ 	.short	(.L_16 - .L_15)
	.align		4
.L_15:
        /*001c*/ 	.word	index@(_ZN7cutlass13device_kernelINS_4gemm6kernel13GemmUniversalIN4cute5tupleIJiiiiEEENS1_10collective13CollectiveMmaINS1_40MainloopSm90TmaGmmaWarpSpecializedSparseILi17ENS5_IJNS4_1CILi1EEENSA_ILi2EEESB_EEENS1_35KernelTmaWarpSpecializedCooperativeEEENS5_IJNSA_ILi128EEESG_NSA_ILi64EEEEEEaNS5_IJNS4_6LayoutINS5_IJiNS5_IJSC_iEEEiEEENS5_IJlNS5_IJSB_SC_EEElEEEEENSJ_INS5_IJNS5_IJSH_iEEESP_iEEENS5_IJNS5_IJSH_NSA_ILi4096EEEEEENS5_IJSB_lEEElEEEEEEEEaNS5_IJlSB_lEEENS4_8TiledMMAINS4_8MMA_AtomIJNS4_4SM904GMMA6SPARSE28GMMA_64x128x64_S32S8S8_SS_TNILNS11_9SparseSelE0EEEEEENSJ_INS5_IJSC_SB_SB_EEENS5_IJSB_NSA_ILi0EEES18_EEEEENS5_IJNS4_10UnderscoreES1B_S1B_EEEEENS4_23SM90_TMA_LOAD_MULTICASTENS4_14ComposedLayoutINS4_7SwizzleILi1ELi4ELi3EEENS4_25smem_sparse_ptr_flag_bitsILi2ELi8EEENSJ_INS5_IJNS5_IJSB_NSA_ILi8EEEEEENS5_IJSC_NSA_ILi32EEEEEEEEENS5_IJNS5_IJS18_SH_EEESM_EEEEEEEvNS4_8identityENS4_13SM90_TMA_LOADENS1F_INS1G_ILi2ELi4ELi3EEENS4_18smem_ptr_flag_bitsILi8EEENSJ_INS5_IJS1K_SH_EEENS5_IJSH_SB_EEEEEEEvS1T_EENS_8epilogue10collective6detail29Sm90TmaWarpSpecializedAdapterINS24_15DefaultEpilogueIiNS5_IJSB_llEEES28_NS23_6thread17LinearCombinationIiLi1EiiLNS29_9ScaleType4KindE0ELNS_15FloatRoundStyleE2EiEENS1_15EpilogueDefaultEEEEEvvEEEEvNT_6ParamsE)
        /*0020*/ 	.word	0x00000000
.L_16:


//--------------------- .nv.compat                --------------------------
	.section	.nv.compat,"",@"SHT_CUDA_COMPAT_INFO"
	.align	4
        /*0000*/ 	.byte	0x02, 0x09, 0x01, 0x00, 0x02, 0x02, 0x04, 0x00, 0x02, 0x05, 0x05, 0x00, 0x03, 0x07, 0x01, 0x01
        /*0010*/ 	.byte	0x02, 0x03, 0x01, 0x00, 0x02, 0x06, 0x01, 0x00, 0x04, 0x0b, 0x08, 0x00, 0x00, 0x00, 0x00, 0x00
        /*0020*/ 	.byte	0x00, 0x00, 0x00, 0x00


//--------------------- .nv.info._ZN7cutlass13device_kernelINS_4gemm6kernel13GemmUniversalIN4cute5tupleIJiiiiEEENS1_10collective13CollectiveMmaINS1_40MainloopSm90TmaGmmaWarpSpecializedSparseILi17ENS5_IJNS4_1CILi1EEENSA_ILi2EEESB_EEENS1_35KernelTmaWarpSpecializedCooperativeEEENS5_IJNSA_ILi128EEESG_NSA_ILi64EEEEEEaNS5_IJNS4_6LayoutINS5_IJiNS5_IJSC_iEEEiEEENS5_IJlNS5_IJSB_SC_EEElEEEEENSJ_INS5_IJNS5_IJSH_iEEESP_iEEENS5_IJNS5_IJSH_NSA_ILi4096EEEEEENS5_IJSB_lEEElEEEEEEEEaNS5_IJlSB_lEEENS4_8TiledMMAINS4_8MMA_AtomIJNS4_4SM904GMMA6SPARSE28GMMA_64x128x64_S32S8S8_SS_TNILNS11_9SparseSelE0EEEEEENSJ_INS5_IJSC_SB_SB_EEENS5_IJSB_NSA_ILi0EEES18_EEEEENS5_IJNS4_10UnderscoreES1B_S1B_EEEEENS4_23SM90_TMA_LOAD_MULTICASTENS4_14ComposedLayoutINS4_7SwizzleILi1ELi4ELi3EEENS4_25smem_sparse_ptr_flag_bitsILi2ELi8EEENSJ_INS5_IJNS5_IJSB_NSA_ILi8EEEEEENS5_IJSC_NSA_ILi32EEEEEEEEENS5_IJNS5_IJS18_SH_EEESM_EEEEEEEvNS4_8identityENS4_13SM90_TMA_LOADENS1F_INS1G_ILi2ELi4ELi3EEENS4_18smem_ptr_flag_bitsILi8EEENSJ_INS5_IJS1K_SH_EEENS5_IJSH_SB_EEEEEEEvS1T_EENS_8epilogue10collective6detail29Sm90TmaWarpSpecializedAdapterINS24_15DefaultEpilogueIiNS5_IJSB_llEEES28_NS23_6thread17LinearCombinationIiLi1EiiLNS29_9ScaleType4KindE0ELNS_15FloatRoundStyleE2EiEENS1_15EpilogueDefaultEEEEEvvEEEEvNT_6ParamsE --------------------------
	.section	.nv.info._ZN7cutlass13device_kernelINS_4gemm6kernel13GemmUniversalIN4cute5tupleIJiiiiEEENS1_10collective13CollectiveMmaINS1_40MainloopSm90TmaGmmaWarpSpecializedSparseILi17ENS5_IJNS4_1CILi1EEENSA_ILi2EEESB_EEENS1_35KernelTmaWarpSpecializedCooperativeEEENS5_IJNSA_ILi128EEESG_NSA_ILi64EEEEEEaNS5_IJNS4_6LayoutINS5_IJiNS5_IJSC_iEEEiEEENS5_IJlNS5_IJSB_SC_EEElEEEEENSJ_INS5_IJNS5_IJSH_iEEESP_iEEENS5_IJNS5_IJSH_NSA_ILi4096EEEEEENS5_IJSB_lEEElEEEEEEEEaNS5_IJlSB_lEEENS4_8TiledMMAINS4_8MMA_AtomIJNS4_4SM904GMMA6SPARSE28GMMA_64x128x64_S32S8S8_SS_TNILNS11_9SparseSelE0EEEEEENSJ_INS5_IJSC_SB_SB_EEENS5_IJSB_NSA_ILi0EEES18_EEEEENS5_IJNS4_10UnderscoreES1B_S1B_EEEEENS4_23SM90_TMA_LOAD_MULTICASTENS4_14ComposedLayoutINS4_7SwizzleILi1ELi4ELi3EEENS4_25smem_sparse_ptr_flag_bitsILi2ELi8EEENSJ_INS5_IJNS5_IJSB_NSA_ILi8EEEEEENS5_IJSC_NSA_ILi32EEEEEEEEENS5_IJNS5_IJS18_SH_EEESM_EEEEEEEvNS4_8identityENS4_13SM90_TMA_LOADENS1F_INS1G_ILi2ELi4ELi3EEENS4_18smem_ptr_flag_bitsILi8EEENSJ_INS5_IJS1K_SH_EEENS5_IJSH_SB_EEEEEEEvS1T_EENS_8epilogue10collective6detail29Sm90TmaWarpSpecializedAdapterINS24_15DefaultEpilogueIiNS5_IJSB_llEEES28_NS23_6thread17LinearCombinationIiLi1EiiLNS29_9ScaleType4KindE0ELNS_15FloatRoundStyleE2EiEENS1_15EpilogueDefaultEEEEEvvEEEEvNT_6ParamsE,"",@"SHT_CUDA_INFO"
	.sectionflags	@""
	.align	4


	//----- nvinfo : EIATTR_CUDA_API_VERSION
	.align		4
        /*0000*/ 	.byte	0x04, 0x37
        /*0002*/ 	.short	(.L_18 - .L_17)
.L_17:
        /*0004*/ 	.word	0x00000082


	//----- nvinfo : EIATTR_KPARAM_INFO
	.align		4
.L_18:
        /*0008*/ 	.byte	0x04, 0x17
        /*000a*/ 	.short	(.L_20 - .L_19)
.L_19:
        /*000c*/ 	.word	0x00000000
        /*0010*/ 	.short	0x0000
        /*0012*/ 	.short	0x0070
        /*0014*/ 	.byte	0x00, 0xf0, 0x01, 0x14


	//----- nvinfo : EIATTR_SPARSE_MMA_MASK
	.align		4
.L_20:
        /*0018*/ 	.byte	0x03, 0x50
        /*001a*/ 	.short	0x0004


	//----- nvinfo : EIATTR_MAXREG_COUNT
	.align		4
        /*001c*/ 	.byte	0x03, 0x1b
        /*001e*/ 	.short	0x00a8


	//----- nvinfo : EIATTR_NUM_BARRIERS
	.align		4
        /*0020*/ 	.byte	0x02, 0x4c
        /*0022*/ 	.byte	0x01
	.zero		1


	//----- nvinfo : EIATTR_MERCURY_ISA_VERSION
	.align		4
        /*0024*/ 	.byte	0x03, 0x5f
        /*0026*/ 	.short	0x0101


	//----- nvinfo : EIATTR_INT_WARP_WIDE_INSTR_OFFSETS
	.align		4
        /*0028*/ 	.byte	0x04, 0x31
        /*002a*/ 	.short	(.L_22 - .L_21)


	//   ....[0]....
.L_21:
        /*002c*/ 	.word	0x00000680


	//   ....[1]....
        /*0030*/ 	.word	0x000006a0


	//   ....[2]....
        /*0034*/ 	.word	0x00000840


	//----- nvinfo : EIATTR_COOP_GROUP_MASK_REGIDS
	.align		4
.L_22:
        /*0038*/ 	.byte	0x04, 0x29
        /*003a*/ 	.short	(.L_24 - .L_23)


	//   ....[0]....
.L_23:
        /*003c*/ 	.word	0xffffffff


	//   ....[1]....
        /*0040*/ 	.word	0xffffffff


	//   ....[2]....
        /*0044*/ 	.word	0xffffffff


	//   ....[3]....
        /*0048*/ 	.word	0xffffffff


	//   ....[4]....
        /*004c*/ 	.word	0xffffffff


	//   ....[5]....
        /*0050*/ 	.word	0xffffffff


	//----- nvinfo : EIATTR_COOP_GROUP_INSTR_OFFSETS
	.align		4
.L_24:
        /*0054*/ 	.byte	0x04, 0x28
        /*0056*/ 	.short	(.L_26 - .L_25)


	//   ....[0]....
.L_25:
        /*0058*/ 	.word	0x00000060


	//   ....[1]....
        /*005c*/ 	.word	0x00000070


	//   ....[2]....
        /*0060*/ 	.word	0x00000160


	//   ....[3]....
        /*0064*/ 	.word	0x000004c0


	//   ....[4]....
        /*0068*/ 	.word	0x00000970


	//   ....[5]....
        /*006c*/ 	.word	0x000013f0


	//----- nvinfo : EIATTR_REG_RECONFIG
	.align		4
.L_26:
        /*0070*/ 	.byte	0x01, 0x54
	.zero		2


	//----- nvinfo : EIATTR_MBARRIER_INSTR_OFFSETS
	.align		4
        /*0074*/ 	.byte	0x04, 0x39
        /*0076*/ 	.short	(.L_28 - .L_27)


	//   ....[0]....
.L_27:
        /*0078*/ 	.word	0x00000280
        /*007c*/ 	.word	0x000000ff
        /*0080*/ 	.word	0x00000000
        /*0084*/ 	.short	0x0100
        /*0086*/ 	.byte	0x08
	.zero		1


	//   ....[1]....
        /*0088*/ 	.word	0x00000290
        /*008c*/ 	.word	0x000000ff
        /*0090*/ 	.word	0x00000088
        /*0094*/ 	.short	0x0100
        /*0096*/ 	.byte	0x08
	.zero		1


	//   ....[2]....
        /*0098*/ 	.word	0x000002a0
        /*009c*/ 	.word	0x000000ff
        /*00a0*/ 	.word	0x00000008
        /*00a4*/ 	.short	0x0100
        /*00a6*/ 	.byte	0x08
	.zero		1


	//   ....[3]....
        /*00a8*/ 	.word	0x000002b0
        /*00ac*/ 	.word	0x000000ff
        /*00b0*/ 	.word	0x00000090
        /*00b4*/ 	.short	0x0100
        /*00b6*/ 	.byte	0x08
	.zero		1


	//   ....[4]....
        /*00b8*/ 	.word	0x000002c0
        /*00bc*/ 	.word	0x000000ff
        /*00c0*/ 	.word	0x00000010
        /*00c4*/ 	.short	0x0100
        /*00c6*/ 	.byte	0x08
	.zero		1


	//   ....[5]....
        /*00c8*/ 	.word	0x000002d0
        /*00cc*/ 	.word	0x000000ff
        /*00d0*/ 	.word	0x00000098
        /*00d4*/ 	.short	0x0100
        /*00d6*/ 	.byte	0x08
	.zero		1


	//   ....[6]....
        /*00d8*/ 	.word	0x000002e0
        /*00dc*/ 	.word	0x000000ff
        /*00e0*/ 	.word	0x00000018
        /*00e4*/ 	.short	0x0100
        /*00e6*/ 	.byte	0x08
	.zero		1


	//   ....[7]....
        /*00e8*/ 	.word	0x000002f0
        /*00ec*/ 	.word	0x000000ff
        /*00f0*/ 	.word	0x000000a0
        /*00f4*/ 	.short	0x0100
        /*00f6*/ 	.byte	0x08
	.zero		1


	//   ....[8]....
        /*00f8*/ 	.word	0x00000300
        /*00fc*/ 	.word	0x000000ff
        /*0100*/ 	.word	0x00000020
        /*0104*/ 	.short	0x0100
        /*0106*/ 	.byte	0x08
	.zero		1


	//   ....[9]....
        /*0108*/ 	.word	0x00000310
        /*010c*/ 	.word	0x000000ff
        /*0110*/ 	.word	0x000000a8
        /*0114*/ 	.short	0x0100
        /*0116*/ 	.byte	0x08
	.zero		1


	//   ....[10]....
        /*0118*/ 	.word	0x00000320
        /*011c*/ 	.word	0x000000ff
        /*0120*/ 	.word	0x00000028
        /*0124*/ 	.short	0x0100
        /*0126*/ 	.byte	0x08
	.zero		1


	//   ....[11]....
        /*0128*/ 	.word	0x00000330
        /*012c*/ 	.word	0x000000ff
        /*0130*/ 	.word	0x000000b0
        /*0134*/ 	.short	0x0100
        /*0136*/ 	.byte	0x08
	.zero		1


	//   ....[12]....
        /*0138*/ 	.word	0x00000340
        /*013c*/ 	.word	0x000000ff
        /*0140*/ 	.word	0x00000030
        /*0144*/ 	.short	0x0100
        /*0146*/ 	.byte	0x08
	.zero		1


	//   ....[13]....
        /*0148*/ 	.word	0x00000350
        /*014c*/ 	.word	0x000000ff
        /*0150*/ 	.word	0x000000b8
        /*0154*/ 	.short	0x0100
        /*0156*/ 	.byte	0x08
	.zero		1


	//   ....[14]....
        /*0158*/ 	.word	0x00000360
        /*015c*/ 	.word	0x000000ff
        /*0160*/ 	.word	0x00000038
        /*0164*/ 	.short	0x0100
        /*0166*/ 	.byte	0x08
	.zero		1


	//   ....[15]....
        /*0168*/ 	.word	0x00000370
        /*016c*/ 	.word	0x000000ff
        /*0170*/ 	.word	0x000000c0
        /*0174*/ 	.short	0x0100
        /*0176*/ 	.byte	0x08
	.zero		1


	//   ....[16]....
        /*0178*/ 	.word	0x00000380
        /*017c*/ 	.word	0x000000ff
        /*0180*/ 	.word	0x00000040
        /*0184*/ 	.short	0x0100
        /*0186*/ 	.byte	0x08
	.zero		1


	//   ....[17]....
        /*0188*/ 	.word	0x00000390
        /*018c*/ 	.word	0x000000ff
        /*0190*/ 	.word	0x000000c8
        /*0194*/ 	.short	0x0100
        /*0196*/ 	.byte	0x08
	.zero		1


	//   ....[18]....
        /*0198*/ 	.word	0x000003a0
        /*019c*/ 	.word	0x000000ff
        /*01a0*/ 	.word	0x00000048
        /*01a4*/ 	.short	0x0100
        /*01a6*/ 	.byte	0x08
	.zero		1


	//   ....[19]....
        /*01a8*/ 	.word	0x000003b0
        /*01ac*/ 	.word	0x000000ff
        /*01b0*/ 	.word	0x000000d0
        /*01b4*/ 	.short	0x0100
        /*01b6*/ 	.byte	0x08
	.zero		1


	//   ....[20]....
        /*01b8*/ 	.word	0x000003c0
        /*01bc*/ 	.word	0x000000ff
        /*01c0*/ 	.word	0x00000050
        /*01c4*/ 	.short	0x0100
        /*01c6*/ 	.byte	0x08
	.zero		1


	//   ....[21]....
        /*01c8*/ 	.word	0x000003d0
        /*01cc*/ 	.word	0x000000ff
        /*01d0*/ 	.word	0x000000d8
        /*01d4*/ 	.short	0x0100
        /*01d6*/ 	.byte	0x08
	.zero		1


	//   ....[22]....
        /*01d8*/ 	.word	0x000003e0
        /*01dc*/ 	.word	0x000000ff
        /*01e0*/ 	.word	0x00000058
        /*01e4*/ 	.short	0x0100
        /*01e6*/ 	.byte	0x08
	.zero		1


	//   ....[23]....
        /*01e8*/ 	.word	0x000003f0
        /*01ec*/ 	.word	0x000000ff
        /*01f0*/ 	.word	0x000000e0
        /*01f4*/ 	.short	0x0100
        /*01f6*/ 	.byte	0x08
	.zero		1


	//   ....[24]....
        /*01f8*/ 	.word	0x00000400
        /*01fc*/ 	.word	0x000000ff
        /*0200*/ 	.word	0x00000060
        /*0204*/ 	.short	0x0100
        /*0206*/ 	.byte	0x08
	.zero		1


	//   ....[25]....
        /*0208*/ 	.word	0x00000410
        /*020c*/ 	.word	0x000000ff
        /*0210*/ 	.word	0x000000e8
        /*0214*/ 	.short	0x0100
        /*0216*/ 	.byte	0x08
	.zero		1


	//   ....[26]....
        /*0218*/ 	.word	0x00000420
        /*021c*/ 	.word	0x000000ff
        /*0220*/ 	.word	0x00000068
        /*0224*/ 	.short	0x0100
        /*0226*/ 	.byte	0x08
	.zero		1


	//   ....[27]....
        /*0228*/ 	.word	0x00000430
        /*022c*/ 	.word	0x000000ff
        /*0230*/ 	.word	0x000000f0
        /*0234*/ 	.short	0x0100
        /*0236*/ 	.byte	0x08
	.zero		1


	//   ....[28]....
        /*0238*/ 	.word	0x00000440
        /*023c*/ 	.word	0x000000ff
        /*0240*/ 	.word	0x00000070
        /*0244*/ 	.short	0x0100
        /*0246*/ 	.byte	0x08
	.zero		1


	//   ....[29]....
        /*0248*/ 	.word	0x00000450
        /*024c*/ 	.word	0x000000ff
        /*0250*/ 	.word	0x000000f8
        /*0254*/ 	.short	0x0100
        /*0256*/ 	.byte	0x08
	.zero		1


	//   ....[30]....
        /*0258*/ 	.word	0x00000460
        /*025c*/ 	.word	0x000000ff
        /*0260*/ 	.word	0x00000078
        /*0264*/ 	.short	0x0100
        /*0266*/ 	.byte	0x08
	.zero		1


	//   ....[31]....
        /*0268*/ 	.word	0x00000470
        /*026c*/ 	.word	0x000000ff
        /*0270*/ 	.word	0x00000100
        /*0274*/ 	.short	0x0100
        /*0276*/ 	.byte	0x08
	.zero		1


	//   ....[32]....
        /*0278*/ 	.word	0x00000480
        /*027c*/ 	.word	0x000000ff
        /*0280*/ 	.word	0x00000080
        /*0284*/ 	.short	0x0100
        /*0286*/ 	.byte	0x08
	.zero		1


	//   ....[33]....
        /*0288*/ 	.word	0x00000490
        /*028c*/ 	.word	0x000000ff
        /*0290*/ 	.word	0x00000108
        /*0294*/ 	.short	0x0100
        /*0296*/ 	.byte	0x08
	.zero		1


	//   ....[34]....
        /*0298*/ 	.word	0x000008c0
        /*029c*/ 	.word	0x000000ff
        /*02a0*/ 	.word	0x00000120
        /*02a4*/ 	.short	0x0100
        /*02a6*/ 	.byte	0x06
	.zero		1


	//   ....[35]....
        /*02a8*/ 	.word	0x00000920
        /*02ac*/ 	.word	0x000000ff
        /*02b0*/ 	.word	0x00000128
        /*02b4*/ 	.short	0x0100
        /*02b6*/ 	.byte	0x06
	.zero		1


	//   ....[36]....
        /*02b8*/ 	.word	0x00001700
        /*02bc*/ 	.word	0x000000ff
        /*02c0*/ 	.word	0x00000000
        /*02c4*/ 	.short	0x010a
        /*02c6*/ 	.byte	0x08
	.zero		1


	//   ....[37]....
        /*02c8*/ 	.word	0x000017e0
        /*02cc*/ 	.word	0x000000ff
        /*02d0*/ 	.word	0x00000000
        /*02d4*/ 	.short	0x010a
        /*02d6*/ 	.byte	0x08
	.zero		1


	//   ....[38]....
        /*02d8*/ 	.word	0x00001930
        /*02dc*/ 	.word	0x00000010
        /*02e0*/ 	.word	0x00000000
        /*02e4*/ 	.short	0x0101
        /*02e6*/ 	.byte	0x3f
	.zero		1


	//   ....[39]....
        /*02e8*/ 	.word	0x000076e0
        /*02ec*/ 	.word	0x00000017
        /*02f0*/ 	.word	0x00000088
        /*02f4*/ 	.short	0x010a
        /*02f6*/ 	.byte	0x3f
	.zero		1


	//   ....[40]....
        /*02f8*/ 	.word	0x00007b00
        /*02fc*/ 	.word	0x00000005
        /*0300*/ 	.word	0x00000128
        /*0304*/ 	.short	0x0101
        /*0306*/ 	.byte	0x3f
	.zero		1


	//   ....[41]....
        /*0308*/ 	.word	0x00008240
        /*030c*/ 	.word	0x00000005
        /*0310*/ 	.word	0x00000000
        /*0314*/ 	.short	0x010a
        /*0316*/ 	.byte	0x3f
	.zero		1


	//   ....[42]....
        /*0318*/ 	.word	0x000082c0
        /*031c*/ 	.word	0x00000007
        /*0320*/ 	.word	0x00000000
        /*0324*/ 	.short	0x010a
        /*0326*/ 	.byte	0x3f
	.zero		1


	//   ....[43]....
        /*0328*/ 	.word	0x00008350
        /*032c*/ 	.word	0x00000006
        /*0330*/ 	.word	0x00000000
        /*0334*/ 	.short	0x010a
        /*0336*/ 	.byte	0x3f
	.zero		1


	//   ....[44]....
        /*0338*/ 	.word	0x000083e0
        /*033c*/ 	.word	0x00000009
        /*0340*/ 	.word	0x00000000
        /*0344*/ 	.short	0x010a
        /*0346*/ 	.byte	0x3f
	.zero		1


	//   ....[45]....
        /*0348*/ 	.word	0x00008470
        /*034c*/ 	.word	0x00000006
        /*0350*/ 	.word	0x00000000
        /*0354*/ 	.short	0x010a
        /*0356*/ 	.byte	0x3f
	.zero		1


	//   ....[46]....
        /*0358*/ 	.word	0x00008500
        /*035c*/ 	.word	0x00000009
        /*0360*/ 	.word	0x00000000
        /*0364*/ 	.short	0x010a
        /*0366*/ 	.byte	0x3f
	.zero		1


	//   ....[47]....
        /*0368*/ 	.word	0x00008590
        /*036c*/ 	.word	0x00000006
        /*0370*/ 	.word	0x00000000
        /*0374*/ 	.short	0x010a
        /*0376*/ 	.byte	0x3f
	.zero		1


	//   ....[48]....
        /*0378*/ 	.word	0x00008620
        /*037c*/ 	.word	0x00000009
        /*0380*/ 	.word	0x00000000
        /*0384*/ 	.short	0x010a
        /*0386*/ 	.byte	0x3f
	.zero		1


	//   ....[49]....
        /*0388*/ 	.word	0x000086b0
        /*038c*/ 	.word	0x00000006
        /*0390*/ 	.word	0x00000000
        /*0394*/ 	.short	0x010a
        /*0396*/ 	.byte	0x3f
	.zero		1


	//   ....[50]....
        /*0398*/ 	.word	0x00008740
        /*039c*/ 	.word	0x00000009
        /*03a0*/ 	.word	0x00000000
        /*03a4*/ 	.short	0x010a
        /*03a6*/ 	.byte	0x3f
	.zero		1


	//   ....[51]....
        /*03a8*/ 	.word	0x000087d0
        /*03ac*/ 	.word	0x00000006
        /*03b0*/ 	.word	0x00000000
        /*03b4*/ 	.short	0x010a
        /*03b6*/ 	.byte	0x3f
	.zero		1


	//   ....[52]....
        /*03b8*/ 	.word	0x00008860
        /*03bc*/ 	.word	0x00000009
        /*03c0*/ 	.word	0x00000000
        /*03c4*/ 	.short	0x010a
        /*03c6*/ 	.byte	0x3f
	.zero		1


	//   ....[53]....
        /*03c8*/ 	.word	0x000088f0
        /*03cc*/ 	.word	0x00000006
        /*03d0*/ 	.word	0x00000000
        /*03d4*/ 	.short	0x010a
        /*03d6*/ 	.byte	0x3f
	.zero		1


	//   ....[54]....
        /*03d8*/ 	.word	0x00008980
        /*03dc*/ 	.word	0x00000009
        /*03e0*/ 	.word	0x00000000
        /*03e4*/ 	.short	0x010a
        /*03e6*/ 	.byte	0x3f
	.zero		1


	//   ....[55]....
        /*03e8*/ 	.word	0x00008a10
        /*03ec*/ 	.word	0x00000008
        /*03f0*/ 	.word	0x00000000
        /*03f4*/ 	.short	0x010a
        /*03f6*/ 	.byte	0x3f
	.zero		1


	//   ....[56]....
        /*03f8*/ 	.word	0x00008aa0
        /*03fc*/ 	.word	0x0000000b
        /*0400*/ 	.word	0x00000000
        /*0404*/ 	.short	0x010a
        /*0406*/ 	.byte	0x3f
	.zero		1


	//   ....[57]....
        /*0408*/ 	.word	0x00008b30
        /*040c*/ 	.word	0x00000003
        /*0410*/ 	.word	0x00000000
        /*0414*/ 	.short	0x010a
        /*0416*/ 	.byte	0x3f
	.zero		1


	//   ....[58]....
        /*0418*/ 	.word	0x00008ba0
        /*041c*/ 	.word	0x00000010
        /*0420*/ 	.word	0x00000000
        /*0424*/ 	.short	0x010a
        /*0426*/ 	.byte	0x3f
	.zero		1


	//   ....[59]....
        /*0428*/ 	.word	0x00008c70
        /*042c*/ 	.word	0x00000017
        /*0430*/ 	.word	0x00000088
        /*0434*/ 	.short	0x010a
        /*0436*/ 	.byte	0x3f
	.zero		1


	//   ....[60]....
        /*0438*/ 	.word	0x00008d40
        /*043c*/ 	.word	0x00000005
        /*0440*/ 	.word	0x00000000
        /*0444*/ 	.short	0x010a
        /*0446*/ 	.byte	0x3f
	.zero		1


	//   ....[61]....
        /*0448*/ 	.word	0x00008d90
        /*044c*/ 	.word	0x00000007
        /*0450*/ 	.word	0x00000000
        /*0454*/ 	.short	0x010a
        /*0456*/ 	.byte	0x3f
	.zero		1


	//   ....[62]....
        /*0458*/ 	.word	0x00008de0
        /*045c*/ 	.word	0x00000006
        /*0460*/ 	.word	0x00000000
        /*0464*/ 	.short	0x010a
        /*0466*/ 	.byte	0x3f
	.zero		1


	//   ....[63]....
        /*0468*/ 	.word	0x00008e30
        /*046c*/ 	.word	0x00000009
        /*0470*/ 	.word	0x00000000
        /*0474*/ 	.short	0x010a
        /*0476*/ 	.byte	0x3f
	.zero		1


	//   ....[64]....
        /*0478*/ 	.word	0x00008e80
        /*047c*/ 	.word	0x00000006
        /*0480*/ 	.word	0x00000000
        /*0484*/ 	.short	0x010a
        /*0486*/ 	.byte	0x3f
	.zero		1


	//   ....[65]....
        /*0488*/ 	.word	0x00008ed0
        /*048c*/ 	.word	0x00000009
        /*0490*/ 	.word	0x00000000
        /*0494*/ 	.short	0x010a
        /*0496*/ 	.byte	0x3f
	.zero		1


	//   ....[66]....
        /*0498*/ 	.word	0x00008f20
        /*049c*/ 	.word	0x00000006
        /*04a0*/ 	.word	0x00000000
        /*04a4*/ 	.short	0x010a
        /*04a6*/ 	.byte	0x3f
	.zero		1


	//   ....[67]....
        /*04a8*/ 	.word	0x00008f70
        /*04ac*/ 	.word	0x00000009
        /*04b0*/ 	.word	0x00000000
        /*04b4*/ 	.short	0x010a
        /*04b6*/ 	.byte	0x3f
	.zero		1


	//   ....[68]....
        /*04b8*/ 	.word	0x00008fc0
        /*04bc*/ 	.word	0x00000006
        /*04c0*/ 	.word	0x00000000
        /*04c4*/ 	.short	0x010a
        /*04c6*/ 	.byte	0x3f
	.zero		1


	//   ....[69]....
        /*04c8*/ 	.word	0x00009010
        /*04cc*/ 	.word	0x00000009
        /*04d0*/ 	.word	0x00000000
        /*04d4*/ 	.short	0x010a
        /*04d6*/ 	.byte	0x3f
	.zero		1


	//   ....[70]....
        /*04d8*/ 	.word	0x00009060
        /*04dc*/ 	.word	0x00000006
        /*04e0*/ 	.word	0x00000000
        /*04e4*/ 	.short	0x010a
        /*04e6*/ 	.byte	0x3f
	.zero		1


	//   ....[71]....
        /*04e8*/ 	.word	0x000090b0
        /*04ec*/ 	.word	0x00000009
        /*04f0*/ 	.word	0x00000000
        /*04f4*/ 	.short	0x010a
        /*04f6*/ 	.byte	0x3f
	.zero		1


	//   ....[72]....
        /*04f8*/ 	.word	0x00009100
        /*04fc*/ 	.word	0x00000006
        /*0500*/ 	.word	0x00000000
        /*0504*/ 	.short	0x010a
        /*0506*/ 	.byte	0x3f
	.zero		1


	//   ....[73]....
        /*0508*/ 	.word	0x00009150
        /*050c*/ 	.word	0x00000009
        /*0510*/ 	.word	0x00000000
        /*0514*/ 	.short	0x010a
        /*0516*/ 	.byte	0x3f
	.zero		1


	//   ....[74]....
        /*0518*/ 	.word	0x000091a0
        /*051c*/ 	.word	0x00000008
        /*0520*/ 	.word	0x00000000
        /*0524*/ 	.short	0x010a
        /*0526*/ 	.byte	0x3f
	.zero		1


	//   ....[75]....
        /*0528*/ 	.word	0x000091f0
        /*052c*/ 	.word	0x0000000b
        /*0530*/ 	.word	0x00000000
        /*0534*/ 	.short	0x010a
        /*0536*/ 	.byte	0x3f
	.zero		1


	//----- nvinfo : EIATTR_NUM_MBARRIERS
	.align		4
.L_28:
        /*0538*/ 	.byte	0x03, 0x38
        /*053a*/ 	.short	0x0024


	//----- nvinfo : EIATTR_EXIT_INSTR_OFFSETS
	.align		4
        /*053c*/ 	.byte	0x04, 0x1c
        /*053e*/ 	.short	(.L_30 - .L_29)


	//   ....[0]....
.L_29:
        /*0540*/ 	.word	0x00000ad0


	//   ....[1]....
        /*0544*/ 	.word	0x000012c0


	//   ....[2]....
        /*0548*/ 	.word	0x00006dd0


	//   ....[3]....
        /*054c*/ 	.word	0x00007320


	//   ....[4]....
        /*0550*/ 	.word	0x00008b80


	//----- nvinfo : EIATTR_MAX_THREADS
	.align		4
.L_30:
        /*0554*/ 	.byte	0x04, 0x05
        /*0556*/ 	.short	(.L_32 - .L_31)
.L_31:
        /*0558*/ 	.word	0x00000180
        /*055c*/ 	.word	0x00000001
        /*0560*/ 	.word	0x00000001


	//----- nvinfo : EIATTR_CRS_STACK_SIZE
	.align		4
.L_32:
        /*0564*/ 	.byte	0x04, 0x1e
        /*0566*/ 	.short	(.L_34 - .L_33)
.L_33:
        /*0568*/ 	.word	0x00000000


	//----- nvinfo : EIATTR_CBANK_PARAM_SIZE
	.align		4
.L_34:
        /*056c*/ 	.byte	0x03, 0x19
        /*056e*/ 	.short	0x0570


	//----- nvinfo : EIATTR_PARAM_CBANK
	.align		4
        /*0570*/ 	.byte	0x04, 0x0a
        /*0572*/ 	.short	(.L_36 - .L_35)
	.align		4
.L_35:
        /*0574*/ 	.word	index@(.nv.constant0._ZN7cutlass13device_kernelINS_4gemm6kernel13GemmUniversalIN4cute5tupleIJiiiiEEENS1_10collective13CollectiveMmaINS1_40MainloopSm90TmaGmmaWarpSpecializedSparseILi17ENS5_IJNS4_1CILi1EEENSA_ILi2EEESB_EEENS1_35KernelTmaWarpSpecializedCooperativeEEENS5_IJNSA_ILi128EEESG_NSA_ILi64EEEEEEaNS5_IJNS4_6LayoutINS5_IJiNS5_IJSC_iEEEiEEENS5_IJlNS5_IJSB_SC_EEElEEEEENSJ_INS5_IJNS5_IJSH_iEEESP_iEEENS5_IJNS5_IJSH_NSA_ILi4096EEEEEENS5_IJSB_lEEElEEEEEEEEaNS5_IJlSB_lEEENS4_8TiledMMAINS4_8MMA_AtomIJNS4_4SM904GMMA6SPARSE28GMMA_64x128x64_S32S8S8_SS_TNILNS11_9SparseSelE0EEEEEENSJ_INS5_IJSC_SB_SB_EEENS5_IJSB_NSA_ILi0EEES18_EEEEENS5_IJNS4_10UnderscoreES1B_S1B_EEEEENS4_23SM90_TMA_LOAD_MULTICASTENS4_14ComposedLayoutINS4_7SwizzleILi1ELi4ELi3EEENS4_25smem_sparse_ptr_flag_bitsILi2ELi8EEENSJ_INS5_IJNS5_IJSB_NSA_ILi8EEEEEENS5_IJSC_NSA_ILi32EEEEEEEEENS5_IJNS5_IJS18_SH_EEESM_EEEEEEEvNS4_8identityENS4_13SM90_TMA_LOADENS1F_INS1G_ILi2ELi4ELi3EEENS4_18smem_ptr_flag_bitsILi8EEENSJ_INS5_IJS1K_SH_EEENS5_IJSH_SB_EEEEEEEvS1T_EENS_8epilogue10collective6detail29Sm90TmaWarpSpecializedAdapterINS24_15DefaultEpilogueIiNS5_IJSB_llEEES28_NS23_6thread17LinearCombinationIiLi1EiiLNS29_9ScaleType4KindE0ELNS_15FloatRoundStyleE2EiEENS1_15EpilogueDefaultEEEEEvvEEEEvNT_6ParamsE)
        /*0578*/ 	.short	0x0210
        /*057a*/ 	.short	0x0570


	//----- nvinfo : EIATTR_SW_WAR
	.align		4
.L_36:
        /*057c*/ 	.byte	0x04, 0x36
        /*057e*/ 	.short	(.L_38 - .L_37)
.L_37:
        /*0580*/ 	.word	0x00000008
.L_38:


//--------------------- .nv.callgraph             --------------------------
	.section	.nv.callgraph,"",@"SHT_CUDA_CALLGRAPH"
	.align	4
	.sectionentsize	8
	.align		4
        /*0000*/ 	.word	0x00000000
	.align		4
        /*0004*/ 	.word	0xffffffff
	.align		4
        /*0008*/ 	.word	0x00000000
	.align		4
        /*000c*/ 	.word	0xfffffffe
	.align		4
        /*0010*/ 	.word	0x00000000
	.align		4
        /*0014*/ 	.word	0xfffffffd
	.align		4
        /*0018*/ 	.word	0x00000000
	.align		4
        /*001c*/ 	.word	0xfffffffc


//--------------------- .nv.constant4             --------------------------
	.section	.nv.constant4,"a",@progbits
	.align	8
	.align		8
.nv.constant4:
        /*0000*/ 	.dword	_ZN39_INTERNAL_89e9705d_4_k_cu_c725f9fa_33504cuda3std3__45__cpo5beginE
	.align		8
        /*0008*/ 	.dword	_ZN39_INTERNAL_89e9705d_4_k_cu_c725f9fa_33504cuda3std3__45__cpo3endE
	.align		8
        /*0010*/ 	.dword	_ZN39_INTERNAL_89e9705d_4_k_cu_c725f9fa_33504cuda3std3__45__cpo6cbeginE
	.align		8
        /*0018*/ 	.dword	_ZN39_INTERNAL_89e9705d_4_k_cu_c725f9fa_33504cuda3std3__45__cpo4cendE
	.align		8
        /*0020*/ 	.dword	_ZN39_INTERNAL_89e9705d_4_k_cu_c725f9fa_33504cuda3std3__441_GLOBAL__N__89e9705d_4_k_cu_c725f9fa_33506ignoreE
	.align		8
        /*0028*/ 	.dword	_ZN39_INTERNAL_89e9705d_4_k_cu_c725f9fa_33504cuda3std3__419piecewise_constructE
	.align		8
        /*0030*/ 	.dword	_ZN39_INTERNAL_89e9705d_4_k_cu_c725f9fa_33504cuda3std3__48in_placeE
	.align		8
        /*0038*/ 	.dword	_ZN39_INTERNAL_89e9705d_4_k_cu_c725f9fa_33504cuda3std6ranges3__45__cpo4swapE
	.align		8
        /*0040*/ 	.dword	_ZN39_INTERNAL_89e9705d_4_k_cu_c725f9fa_33504cuda3std6ranges3__45__cpo9iter_moveE
	.align		8
        /*0048*/ 	.dword	_ZN39_INTERNAL_89e9705d_4_k_cu_c725f9fa_33504cute7productE
	.align		8
        /*0050*/ 	.dword	_ZN39_INTERNAL_89e9705d_4_k_cu_c725f9fa_33504cute1_E


//--------------------- .text._ZN7cutlass13device_kernelINS_4gemm6kernel13GemmUniversalIN4cute5tupleIJiiiiEEENS1_10collective13CollectiveMmaINS1_40MainloopSm90TmaGmmaWarpSpecializedSparseILi17ENS5_IJNS4_1CILi1EEENSA_ILi2EEESB_EEENS1_35KernelTmaWarpSpecializedCooperativeEEENS5_IJNSA_ILi128EEESG_NSA_ILi64EEEEEEaNS5_IJNS4_6LayoutINS5_IJiNS5_IJSC_iEEEiEEENS5_IJlNS5_IJSB_SC_EEElEEEEENSJ_INS5_IJNS5_IJSH_iEEESP_iEEENS5_IJNS5_IJSH_NSA_ILi4096EEEEEENS5_IJSB_lEEElEEEEEEEEaNS5_IJlSB_lEEENS4_8TiledMMAINS4_8MMA_AtomIJNS4_4SM904GMMA6SPARSE28GMMA_64x128x64_S32S8S8_SS_TNILNS11_9SparseSelE0EEEEEENSJ_INS5_IJSC_SB_SB_EEENS5_IJSB_NSA_ILi0EEES18_EEEEENS5_IJNS4_10UnderscoreES1B_S1B_EEEEENS4_23SM90_TMA_LOAD_MULTICASTENS4_14ComposedLayoutINS4_7SwizzleILi1ELi4ELi3EEENS4_25smem_sparse_ptr_flag_bitsILi2ELi8EEENSJ_INS5_IJNS5_IJSB_NSA_ILi8EEEEEENS5_IJSC_NSA_ILi32EEEEEEEEENS5_IJNS5_IJS18_SH_EEESM_EEEEEEEvNS4_8identityENS4_13SM90_TMA_LOADENS1F_INS1G_ILi2ELi4ELi3EEENS4_18smem_ptr_flag_bitsILi8EEENSJ_INS5_IJS1K_SH_EEENS5_IJSH_SB_EEEEEEEvS1T_EENS_8epilogue10collective6detail29Sm90TmaWarpSpecializedAdapterINS24_15DefaultEpilogueIiNS5_IJSB_llEEES28_NS23_6thread17LinearCombinationIiLi1EiiLNS29_9ScaleType4KindE0ELNS_15FloatRoundStyleE2EiEENS1_15EpilogueDefaultEEEEEvvEEEEvNT_6ParamsE --------------------------
	.section	.text._ZN7cutlass13device_kernelINS_4gemm6kernel13GemmUniversalIN4cute5tupleIJiiiiEEENS1_10collective13CollectiveMmaINS1_40MainloopSm90TmaGmmaWarpSpecializedSparseILi17ENS5_IJNS4_1CILi1EEENSA_ILi2EEESB_EEENS1_35KernelTmaWarpSpecializedCooperativeEEENS5_IJNSA_ILi128EEESG_NSA_ILi64EEEEEEaNS5_IJNS4_6LayoutINS5_IJiNS5_IJSC_iEEEiEEENS5_IJlNS5_IJSB_SC_EEElEEEEENSJ_INS5_IJNS5_IJSH_iEEESP_iEEENS5_IJNS5_IJSH_NSA_ILi4096EEEEEENS5_IJSB_lEEElEEEEEEEEaNS5_IJlSB_lEEENS4_8TiledMMAINS4_8MMA_AtomIJNS4_4SM904GMMA6SPARSE28GMMA_64x128x64_S32S8S8_SS_TNILNS11_9SparseSelE0EEEEEENSJ_INS5_IJSC_SB_SB_EEENS5_IJSB_NSA_ILi0EEES18_EEEEENS5_IJNS4_10UnderscoreES1B_S1B_EEEEENS4_23SM90_TMA_LOAD_MULTICASTENS4_14ComposedLayoutINS4_7SwizzleILi1ELi4ELi3EEENS4_25smem_sparse_ptr_flag_bitsILi2ELi8EEENSJ_INS5_IJNS5_IJSB_NSA_ILi8EEEEEENS5_IJSC_NSA_ILi32EEEEEEEEENS5_IJNS5_IJS18_SH_EEESM_EEEEEEEvNS4_8identityENS4_13SM90_TMA_LOADENS1F_INS1G_ILi2ELi4ELi3EEENS4_18smem_ptr_flag_bitsILi8EEENSJ_INS5_IJS1K_SH_EEENS5_IJSH_SB_EEEEEEEvS1T_EENS_8epilogue10collective6detail29Sm90TmaWarpSpecializedAdapterINS24_15DefaultEpilogueIiNS5_IJSB_llEEES28_NS23_6thread17LinearCombinationIiLi1EiiLNS29_9ScaleType4KindE0ELNS_15FloatRoundStyleE2EiEENS1_15EpilogueDefaultEEEEEvvEEEEvNT_6ParamsE,"ax",@progbits
	.align	128
.text._ZN7cutlass13device_kernelINS_4gemm6kernel13GemmUniversalIN4cute5tupleIJiiiiEEENS1_10collective13CollectiveMmaINS1_40MainloopSm90TmaGmmaWarpSpecializedSparseILi17ENS5_IJNS4_1CILi1EEENSA_ILi2EEESB_EEENS1_35KernelTmaWarpSpecializedCooperativeEEENS5_IJNSA_ILi128EEESG_NSA_ILi64EEEEEEaNS5_IJNS4_6LayoutINS5_IJiNS5_IJSC_iEEEiEEENS5_IJlNS5_IJSB_SC_EEElEEEEENSJ_INS5_IJNS5_IJSH_iEEESP_iEEENS5_IJNS5_IJSH_NSA_ILi4096EEEEEENS5_IJSB_lEEElEEEEEEEEaNS5_IJlSB_lEEENS4_8TiledMMAINS4_8MMA_AtomIJNS4_4SM904GMMA6SPARSE28GMMA_64x128x64_S32S8S8_SS_TNILNS11_9SparseSelE0EEEEEENSJ_INS5_IJSC_SB_SB_EEENS5_IJSB_NSA_ILi0EEES18_EEEEENS5_IJNS4_10UnderscoreES1B_S1B_EEEEENS4_23SM90_TMA_LOAD_MULTICASTENS4_14ComposedLayoutINS4_7SwizzleILi1ELi4ELi3EEENS4_25smem_sparse_ptr_flag_bitsILi2ELi8EEENSJ_INS5_IJNS5_IJSB_NSA_ILi8EEEEEENS5_IJSC_NSA_ILi32EEEEEEEEENS5_IJNS5_IJS18_SH_EEESM_EEEEEEEvNS4_8identityENS4_13SM90_TMA_LOADENS1F_INS1G_ILi2ELi4ELi3EEENS4_18smem_ptr_flag_bitsILi8EEENSJ_INS5_IJS1K_SH_EEENS5_IJSH_SB_EEEEEEEvS1T_EENS_8epilogue10collective6detail29Sm90TmaWarpSpecializedAdapterINS24_15DefaultEpilogueIiNS5_IJSB_llEEES28_NS23_6thread17LinearCombinationIiLi1EiiLNS29_9ScaleType4KindE0ELNS_15FloatRoundStyleE2EiEENS1_15EpilogueDefaultEEEEEvvEEEEvNT_6ParamsE:
        .type           _ZN7cutlass13device_kernelINS_4gemm6kernel13GemmUniversalIN4cute5tupleIJiiiiEEENS1_10collective13CollectiveMmaINS1_40MainloopSm90TmaGmmaWarpSpecializedSparseILi17ENS5_IJNS4_1CILi1EEENSA_ILi2EEESB_EEENS1_35KernelTmaWarpSpecializedCooperativeEEENS5_IJNSA_ILi128EEESG_NSA_ILi64EEEEEEaNS5_IJNS4_6LayoutINS5_IJiNS5_IJSC_iEEEiEEENS5_IJlNS5_IJSB_SC_EEElEEEEENSJ_INS5_IJNS5_IJSH_iEEESP_iEEENS5_IJNS5_IJSH_NSA_ILi4096EEEEEENS5_IJSB_lEEElEEEEEEEEaNS5_IJlSB_lEEENS4_8TiledMMAINS4_8MMA_AtomIJNS4_4SM904GMMA6SPARSE28GMMA_64x128x64_S32S8S8_SS_TNILNS11_9SparseSelE0EEEEEENSJ_INS5_IJSC_SB_SB_EEENS5_IJSB_NSA_ILi0EEES18_EEEEENS5_IJNS4_10UnderscoreES1B_S1B_EEEEENS4_23SM90_TMA_LOAD_MULTICASTENS4_14ComposedLayoutINS4_7SwizzleILi1ELi4ELi3EEENS4_25smem_sparse_ptr_flag_bitsILi2ELi8EEENSJ_INS5_IJNS5_IJSB_NSA_ILi8EEEEEENS5_IJSC_NSA_ILi32EEEEEEEEENS5_IJNS5_IJS18_SH_EEESM_EEEEEEEvNS4_8identityENS4_13SM90_TMA_LOADENS1F_INS1G_ILi2ELi4ELi3EEENS4_18smem_ptr_flag_bitsILi8EEENSJ_INS5_IJS1K_SH_EEENS5_IJSH_SB_EEEEEEEvS1T_EENS_8epilogue10collective6detail29Sm90TmaWarpSpecializedAdapterINS24_15DefaultEpilogueIiNS5_IJSB_llEEES28_NS23_6thread17LinearCombinationIiLi1EiiLNS29_9ScaleType4KindE0ELNS_15FloatRoundStyleE2EiEENS1_15EpilogueDefaultEEEEEvvEEEEvNT_6ParamsE,@function
        .size           _ZN7cutlass13device_kernelINS_4gemm6kernel13GemmUniversalIN4cute5tupleIJiiiiEEENS1_10collective13CollectiveMmaINS1_40MainloopSm90TmaGmmaWarpSpecializedSparseILi17ENS5_IJNS4_1CILi1EEENSA_ILi2EEESB_EEENS1_35KernelTmaWarpSpecializedCooperativeEEENS5_IJNSA_ILi128EEESG_NSA_ILi64EEEEEEaNS5_IJNS4_6LayoutINS5_IJiNS5_IJSC_iEEEiEEENS5_IJlNS5_IJSB_SC_EEElEEEEENSJ_INS5_IJNS5_IJSH_iEEESP_iEEENS5_IJNS5_IJSH_NSA_ILi4096EEEEEENS5_IJSB_lEEElEEEEEEEEaNS5_IJlSB_lEEENS4_8TiledMMAINS4_8MMA_AtomIJNS4_4SM904GMMA6SPARSE28GMMA_64x128x64_S32S8S8_SS_TNILNS11_9SparseSelE0EEEEEENSJ_INS5_IJSC_SB_SB_EEENS5_IJSB_NSA_ILi0EEES18_EEEEENS5_IJNS4_10UnderscoreES1B_S1B_EEEEENS4_23SM90_TMA_LOAD_MULTICASTENS4_14ComposedLayoutINS4_7SwizzleILi1ELi4ELi3EEENS4_25smem_sparse_ptr_flag_bitsILi2ELi8EEENSJ_INS5_IJNS5_IJSB_NSA_ILi8EEEEEENS5_IJSC_NSA_ILi32EEEEEEEEENS5_IJNS5_IJS18_SH_EEESM_EEEEEEEvNS4_8identityENS4_13SM90_TMA_LOADENS1F_INS1G_ILi2ELi4ELi3EEENS4_18smem_ptr_flag_bitsILi8EEENSJ_INS5_IJS1K_SH_EEENS5_IJSH_SB_EEEEEEEvS1T_EENS_8epilogue10collective6detail29Sm90TmaWarpSpecializedAdapterINS24_15DefaultEpilogueIiNS5_IJSB_llEEES28_NS23_6thread17LinearCombinationIiLi1EiiLNS29_9ScaleType4KindE0ELNS_15FloatRoundStyleE2EiEENS1_15EpilogueDefaultEEEEEvvEEEEvNT_6ParamsE,(.L_x_215 - _ZN7cutlass13device_kernelINS_4gemm6kernel13GemmUniversalIN4cute5tupleIJiiiiEEENS1_10collective13CollectiveMmaINS1_40MainloopSm90TmaGmmaWarpSpecializedSparseILi17ENS5_IJNS4_1CILi1EEENSA_ILi2EEESB_EEENS1_35KernelTmaWarpSpecializedCooperativeEEENS5_IJNSA_ILi128EEESG_NSA_ILi64EEEEEEaNS5_IJNS4_6LayoutINS5_IJiNS5_IJSC_iEEEiEEENS5_IJlNS5_IJSB_SC_EEElEEEEENSJ_INS5_IJNS5_IJSH_iEEESP_iEEENS5_IJNS5_IJSH_NSA_ILi4096EEEEEENS5_IJSB_lEEElEEEEEEEEaNS5_IJlSB_lEEENS4_8TiledMMAINS4_8MMA_AtomIJNS4_4SM904GMMA6SPARSE28GMMA_64x128x64_S32S8S8_SS_TNILNS11_9SparseSelE0EEEEEENSJ_INS5_IJSC_SB_SB_EEENS5_IJSB_NSA_ILi0EEES18_EEEEENS5_IJNS4_10UnderscoreES1B_S1B_EEEEENS4_23SM90_TMA_LOAD_MULTICASTENS4_14ComposedLayoutINS4_7SwizzleILi1ELi4ELi3EEENS4_25smem_sparse_ptr_flag_bitsILi2ELi8EEENSJ_INS5_IJNS5_IJSB_NSA_ILi8EEEEEENS5_IJSC_NSA_ILi32EEEEEEEEENS5_IJNS5_IJS18_SH_EEESM_EEEEEEEvNS4_8identityENS4_13SM90_TMA_LOADENS1F_INS1G_ILi2ELi4ELi3EEENS4_18smem_ptr_flag_bitsILi8EEENSJ_INS5_IJS1K_SH_EEENS5_IJSH_SB_EEEEEEEvS1T_EENS_8epilogue10collective6detail29Sm90TmaWarpSpecializedAdapterINS24_15DefaultEpilogueIiNS5_IJSB_llEEES28_NS23_6thread17LinearCombinationIiLi1EiiLNS29_9ScaleType4KindE0ELNS_15FloatRoundStyleE2EiEENS1_15EpilogueDefaultEEEEEvvEEEEvNT_6ParamsE)
        .other          _ZN7cutlass13device_kernelINS_4gemm6kernel13GemmUniversalIN4cute5tupleIJiiiiEEENS1_10collective13CollectiveMmaINS1_40MainloopSm90TmaGmmaWarpSpecializedSparseILi17ENS5_IJNS4_1CILi1EEENSA_ILi2EEESB_EEENS1_35KernelTmaWarpSpecializedCooperativeEEENS5_IJNSA_ILi128EEESG_NSA_ILi64EEEEEEaNS5_IJNS4_6LayoutINS5_IJiNS5_IJSC_iEEEiEEENS5_IJlNS5_IJSB_SC_EEElEEEEENSJ_INS5_IJNS5_IJSH_iEEESP_iEEENS5_IJNS5_IJSH_NSA_ILi4096EEEEEENS5_IJSB_lEEElEEEEEEEEaNS5_IJlSB_lEEENS4_8TiledMMAINS4_8MMA_AtomIJNS4_4SM904GMMA6SPARSE28GMMA_64x128x64_S32S8S8_SS_TNILNS11_9SparseSelE0EEEEEENSJ_INS5_IJSC_SB_SB_EEENS5_IJSB_NSA_ILi0EEES18_EEEEENS5_IJNS4_10UnderscoreES1B_S1B_EEEEENS4_23SM90_TMA_LOAD_MULTICASTENS4_14ComposedLayoutINS4_7SwizzleILi1ELi4ELi3EEENS4_25smem_sparse_ptr_flag_bitsILi2ELi8EEENSJ_INS5_IJNS5_IJSB_NSA_ILi8EEEEEENS5_IJSC_NSA_ILi32EEEEEEEEENS5_IJNS5_IJS18_SH_EEESM_EEEEEEEvNS4_8identityENS4_13SM90_TMA_LOADENS1F_INS1G_ILi2ELi4ELi3EEENS4_18smem_ptr_flag_bitsILi8EEENSJ_INS5_IJS1K_SH_EEENS5_IJSH_SB_EEEEEEEvS1T_EENS_8epilogue10collective6detail29Sm90TmaWarpSpecializedAdapterINS24_15DefaultEpilogueIiNS5_IJSB_llEEES28_NS23_6thread17LinearCombinationIiLi1EiiLNS29_9ScaleType4KindE0ELNS_15FloatRoundStyleE2EiEENS1_15EpilogueDefaultEEEEEvvEEEEvNT_6ParamsE,@"STO_CUDA_ENTRY STV_DEFAULT"
_ZN7cutlass13device_kernelINS_4gemm6kernel13GemmUniversalIN4cute5tupleIJiiiiEEENS1_10collective13CollectiveMmaINS1_40MainloopSm90TmaGmmaWarpSpecializedSparseILi17ENS5_IJNS4_1CILi1EEENSA_ILi2EEESB_EEENS1_35KernelTmaWarpSpecializedCooperativeEEENS5_IJNSA_ILi128EEESG_NSA_ILi64EEEEEEaNS5_IJNS4_6LayoutINS5_IJiNS5_IJSC_iEEEiEEENS5_IJlNS5_IJSB_SC_EEElEEEEENSJ_INS5_IJNS5_IJSH_iEEESP_iEEENS5_IJNS5_IJSH_NSA_ILi4096EEEEEENS5_IJSB_lEEElEEEEEEEEaNS5_IJlSB_lEEENS4_8TiledMMAINS4_8MMA_AtomIJNS4_4SM904GMMA6SPARSE28GMMA_64x128x64_S32S8S8_SS_TNILNS11_9SparseSelE0EEEEEENSJ_INS5_IJSC_SB_SB_EEENS5_IJSB_NSA_ILi0EEES18_EEEEENS5_IJNS4_10UnderscoreES1B_S1B_EEEEENS4_23SM90_TMA_LOAD_MULTICASTENS4_14ComposedLayoutINS4_7SwizzleILi1ELi4ELi3EEENS4_25smem_sparse_ptr_flag_bitsILi2ELi8EEENSJ_INS5_IJNS5_IJSB_NSA_ILi8EEEEEENS5_IJSC_NSA_ILi32EEEEEEEEENS5_IJNS5_IJS18_SH_EEESM_EEEEEEEvNS4_8identityENS4_13SM90_TMA_LOADENS1F_INS1G_ILi2ELi4ELi3EEENS4_18smem_ptr_flag_bitsILi8EEENSJ_INS5_IJS1K_SH_EEENS5_IJSH_SB_EEEEEEEvS1T_EENS_8epilogue10collective6detail29Sm90TmaWarpSpecializedAdapterINS24_15DefaultEpilogueIiNS5_IJSB_llEEES28_NS23_6thread17LinearCombinationIiLi1EiiLNS29_9ScaleType4KindE0ELNS_15FloatRoundStyleE2EiEENS1_15EpilogueDefaultEEEEEvvEEEEvNT_6ParamsE:
[----:B------:R-:W-:Y:S01]  /*0000*/  LDC R1, c[0x0][0x28] ;  /* 0x00000a00ff017b82 */ /* 0x000fe20000000800 */
[----:B------:R-:W0:Y:S01]  /*0010*/  S2R R0, SR_TID.X ;  /* 0x0000000000007919 */ /* 0x000e220000002100 */
[----:B------:R-:W-:Y:S01]  /*0020*/  ELECT P0, URZ, PT ;  /* 0x00000000003f782f */ /* 0x000fe20003800000 */
[----:B------:R-:W-:Y:S01]  /*0030*/  BSSY B0, `(.L_x_0) ;  /* 0x0000012000007945 */ /* 0x000fe20003800000 */
[--C-:B0-----:R-:W-:Y:S02]  /*0040*/  SHF.R.U32.HI R2, RZ, 0x5, R0.reuse ;  /* 0x00000005ff027819 */ /* 0x101fe40000011600 */
[----:B------:R-:W-:-:S03]  /*0050*/  SHF.R.U32.HI R6, RZ, 0x7, R0 ;  /* 0x00000007ff067819 */ /* 0x000fc60000011600 */
[----:B------:R-:W0:Y:S04]  /*0060*/  SHFL.IDX PT, R7, R2, RZ, 0x1f ;  /* 0x00001fff02077589 */ /* 0x000e2800000e0000 */
[----:B------:R1:W2:Y:S01]  /*0070*/  SHFL.IDX PT, R3, R6, RZ, 0x1f ;  /* 0x00001fff06037589 */ /* 0x0002a200000e0000 */
[----:B0-----:R-:W-:-:S13]  /*0080*/  ISETP.NE.OR P0, PT, R7, RZ, !P0 ;  /* 0x000000ff0700720c */ /* 0x001fda0004705670 */
[----:B-12---:R-:W-:Y:S05]  /*0090*/  @P0 BRA `(.L_x_1) ;  /* 0x00000000002c0947 */ /* 0x006fea0003800000 */
[----:B------:R-:W-:Y:S02]  /*00a0*/  ULDC.64 UR4, c[0x0][0x198] ;  /* 0x0000660000047ab9 */ /* 0x000fe40000000a00 */
[----:B------:R-:W-:Y:S02]  /*00b0*/  UIADD3 UR6, UP0, UR4, 0xf0, URZ ;  /* 0x000000f004067890 */ /* 0x000fe4000ff1e03f */
[----:B------:R-:W-:Y:S02]  /*00c0*/  UIADD3 UR8, UP1, UR4, 0x1f0, URZ ;  /* 0x000001f004087890 */ /* 0x000fe4000ff3e03f */
[----:B------:R-:W-:Y:S02]  /*00d0*/  UIADD3 UR4, UP2, UR4, 0x2f0, URZ ;  /* 0x000002f004047890 */ /* 0x000fe4000ff5e03f */
[----:B------:R-:W-:Y:S02]  /*00e0*/  UIADD3.X UR7, URZ, UR5, URZ, UP0, !UPT ;  /* 0x000000053f077290 */ /* 0x000fe400087fe43f */
[----:B------:R-:W-:-:S02]  /*00f0*/  UIADD3.X UR9, URZ, UR5, URZ, UP1, !UPT ;  /* 0x000000053f097290 */ /* 0x000fc40008ffe43f */
[----:B------:R-:W-:-:S05]  /*0100*/  UIADD3.X UR5, URZ, UR5, URZ, UP2, !UPT ;  /* 0x000000053f057290 */ /* 0x000fca00097fe43f */
[----:B------:R0:W-:Y:S02]  /*0110*/  UTMACCTL.PF [UR6] ;  /* 0x00000000060079b9 */ /* 0x0001e40008040000 */
[----:B------:R0:W-:Y:S02]  /*0120*/  UTMACCTL.PF [UR8] ;  /* 0x00000000080079b9 */ /* 0x0001e40008040000 */
[----:B------:R0:W-:Y:S02]  /*0130*/  UTMACCTL.PF [UR4] ;  /* 0x00000000040079b9 */ /* 0x0001e40008040000 */
[----:B0-----:R-:W-:Y:S01]  /*0140*/  NOP ;  /* 0x0000000000007918 */ /* 0x001fe20000000000 */
.L_x_1:
[----:B------:R-:W-:Y:S05]  /*0150*/  BSYNC B0 ;  /* 0x0000000000007941 */ /* 0x000fea0003800000 */
.L_x_0:
[----:B------:R-:W0:Y:S02]  /*0160*/  SHFL.IDX PT, R4, R2, RZ, 0x1f ;  /* 0x00001fff02047589 */ /* 0x000e2400000e0000 */
[----:B0-----:R-:W-:-:S13]  /*0170*/  ISETP.NE.AND P0, PT, R4, RZ, PT ;  /* 0x000000ff0400720c */ /* 0x001fda0003f05270 */
[----:B------:R-:W-:Y:S05]  /*0180*/  @P0 BRA `(.L_x_2) ;  /* 0x0000000000cc0947 */ /* 0x000fea0003800000 */
[----:B------:R-:W-:Y:S01]  /*0190*/  ELECT P0, URZ, PT ;  /* 0x00000000003f782f */ /* 0x000fe20003800000 */
[----:B------:R-:W-:-:S12]  /*01a0*/  BSSY B0, `(.L_x_2) ;  /* 0x0000031000007945 */ /* 0x000fd80003800000 */
[----:B------:R-:W-:Y:S05]  /*01b0*/  @!P0 BRA `(.L_x_3) ;  /* 0x0000000000bc8947 */ /* 0x000fea0003800000 */
[----:B------:R-:W0:Y:S01]  /*01c0*/  S2UR UR8, SR_CgaCtaId ;  /* 0x00000000000879c3 */ /* 0x000e220000008800 */
[----:B------:R-:W-:Y:S01]  /*01d0*/  UMOV UR4, 0x400 ;  /* 0x0000040000047882 */ /* 0x000fe20000000000 */
[----:B------:R-:W-:Y:S01]  /*01e0*/  UMOV UR5, 0x1 ;  /* 0x0000000100057882 */ /* 0x000fe20000000000 */
[----:B------:R-:W-:Y:S02]  /*01f0*/  UMOV UR6, 0x4 ;  /* 0x0000000400067882 */ /* 0x000fe40000000000 */
[----:B------:R-:W-:-:S04]  /*0200*/  UIADD3 UR6, -UR6, 0x100000, URZ ;  /* 0x0010000006067890 */ /* 0x000fc8000fffe13f */
[----:B------:R-:W-:Y:S02]  /*0210*/  USHF.L.U32 UR7, UR6, 0xb, URZ ;  /* 0x0000000b06077899 */ /* 0x000fe4000800063f */
[----:B------:R-:W-:Y:S02]  /*0220*/  USHF.L.U32 UR6, UR6, 0x1, URZ ;  /* 0x0000000106067899 */ /* 0x000fe4000800063f */
[----:B0-----:R-:W-:Y:S02]  /*0230*/  ULEA UR8, UR8, UR4, 0x18 ;  /* 0x0000000408087291 */ /* 0x001fe4000f8ec03f */
[----:B------:R-:W-:-:S04]  /*0240*/  UIADD3 UR4, -UR5, 0x100000, URZ ;  /* 0x0010000005047890 */ /* 0x000fc8000fffe13f */
[----:B------:R-:W-:Y:S02]  /*0250*/  USHF.L.U32 UR5, UR4, 0xb, URZ ;  /* 0x0000000b04057899 */ /* 0x000fe4000800063f */
[----:B------:R-:W-:Y:S01]  /*0260*/  USHF.L.U32 UR4, UR4, 0x1, URZ ;  /* 0x0000000104047899 */ /* 0x000fe2000800063f */
[----:B------:R-:W0:Y:S11]  /*0270*/  FENCE.VIEW.ASYNC.S ;  /* 0x00000000000073c6 */ /* 0x000e360000000000 */
[----:B0-----:R0:W1:Y:S01]  /*0280*/  SYNCS.EXCH.64 URZ, [UR8], UR4 ;  /* 0x00000004083f75b2 */ /* 0x0010620008000100 */
[----:B------:R0:W2:Y:S01]  /*0290*/  SYNCS.EXCH.64 URZ, [UR8+0x88], UR6 ;  /* 0x00008806083f75b2 */ /* 0x0000a20008000100 */
[----:B------:R0:W3:Y:S01]  /*02a0*/  SYNCS.EXCH.64 URZ, [UR8+0x8], UR4 ;  /* 0x00000804083f75b2 */ /* 0x0000e20008000100 */
[----:B------:R0:W4:Y:S01]  /*02b0*/  SYNCS.EXCH.64 URZ, [UR8+0x90], UR6 ;  /* 0x00009006083f75b2 */ /* 0x0001220008000100 */
[----:B------:R0:W0:Y:S01]  /*02c0*/  SYNCS.EXCH.64 URZ, [UR8+0x10], UR4 ;  /* 0x00001004083f75b2 */ /* 0x0000220008000100 */
        /* <DEDUP_REMOVED lines=29> */
[----:B-1234-:R-:W-:Y:S01]  /*04a0*/  NOP ;  /* 0x0000000000007918 */ /* 0x01efe20000000000 */
.L_x_3:
[----:B0-----:R-:W-:Y:S05]  /*04b0*/  BSYNC B0 ;  /* 0x0000000000007941 */ /* 0x001fea0003800000 */
.L_x_2:
[----:B------:R-:W0:Y:S01]  /*04c0*/  SHFL.IDX PT, R2, R2, RZ, 0x1f ;  /* 0x00001fff02027589 */ /* 0x000e2200000e0000 */
[----:B------:R-:W-:Y:S01]  /*04d0*/  SHF.R.S32.HI R5, RZ, 0x1f, R0 ;  /* 0x0000001fff057819 */ /* 0x000fe20000011400 */
[----:B------:R-:W1:Y:S01]  /*04e0*/  S2UR UR8, SR_CTAID.X ;  /* 0x00000000000879c3 */ /* 0x000e620000002500 */
[----:B------:R-:W-:Y:S01]  /*04f0*/  ELECT P0, URZ, PT ;  /* 0x00000000003f782f */ /* 0x000fe20003800000 */
[----:B------:R-:W2:Y:S01]  /*0500*/  S2R R8, SR_CTAID.Y ;  /* 0x0000000000087919 */ /* 0x000ea20000002600 */
[----:B------:R-:W-:Y:S01]  /*0510*/  LEA.HI R5, R5, R0, RZ, 0x7 ;  /* 0x0000000005057211 */ /* 0x000fe200078f38ff */
[----:B------:R-:W-:Y:S01]  /*0520*/  ULDC UR4, c[0x0][0x154] ;  /* 0x0000550000047ab9 */ /* 0x000fe20000000800 */
[----:B------:R-:W-:Y:S01]  /*0530*/  SHF.R.S32.HI R13, RZ, 0x1f, R4 ;  /* 0x0000001fff0d7819 */ /* 0x000fe20000011404 */
[----:B------:R-:W-:Y:S01]  /*0540*/  VIADD R16, R3, 0xffffffff ;  /* 0xffffffff03107836 */ /* 0x000fe20000000000 */
[----:B------:R-:W-:Y:S01]  /*0550*/  LOP3.LUT R5, R5, 0xffffff80, RZ, 0xc0, !PT ;  /* 0xffffff8005057812 */ /* 0x000fe200078ec0ff */
[----:B------:R-:W3:Y:S01]  /*0560*/  LDC R15, c[0x0][0x140] ;  /* 0x00005000ff0f7b82 */ /* 0x000ee20000000800 */
[----:B------:R-:W-:Y:S01]  /*0570*/  LEA.HI R13, R13, R4, RZ, 0x2 ;  /* 0x000000040d0d7211 */ /* 0x000fe200078f10ff */
[----:B------:R-:W-:Y:S01]  /*0580*/  NOP ;  /* 0x0000000000007918 */ /* 0x000fe20000000000 */
[----:B------:R-:W-:Y:S01]  /*0590*/  NOP ;  /* 0x0000000000007918 */ /* 0x000fe20000000000 */
[----:B------:R-:W-:Y:S01]  /*05a0*/  IMAD.IADD R5, R0, 0x1, -R5 ;  /* 0x0000000100057824 */ /* 0x000fe200078e0a05 */
[----:B------:R-:W-:-:S02]  /*05b0*/  LOP3.LUT R13, R13, 0x3ffffffc, RZ, 0xc0, !PT ;  /* 0x3ffffffc0d0d7812 */ /* 0x000fc400078ec0ff */
[----:B------:R-:W-:Y:S02]  /*05c0*/  ISETP.GE.U32.AND P5, PT, R16, 0x2, PT ;  /* 0x000000021000780c */ /* 0x000fe40003fa6070 */
[----:B------:R-:W-:Y:S01]  /*05d0*/  SHF.R.S32.HI R10, RZ, 0x1f, R5 ;  /* 0x0000001fff0a7819 */ /* 0x000fe20000011405 */
[----:B------:R-:W-:Y:S01]  /*05e0*/  IMAD.IADD R13, R4, 0x1, -R13 ;  /* 0x00000001040d7824 */ /* 0x000fe200078e0a0d */
[----:B------:R-:W-:Y:S02]  /*05f0*/  LOP3.LUT P2, RZ, R5, 0x7, RZ, 0xc0, !PT ;  /* 0x0000000705ff7812 */ /* 0x000fe4000784c0ff */
[----:B------:R-:W-:Y:S02]  /*0600*/  LEA.HI R10, R10, R5, RZ, 0x3 ;  /* 0x000000050a0a7211 */ /* 0x000fe400078f18ff */
[----:B0-----:R-:W-:Y:S02]  /*0610*/  ISETP.NE.OR P0, PT, R2, RZ, !P0 ;  /* 0x000000ff0200720c */ /* 0x001fe40004705670 */
[----:B------:R-:W-:-:S02]  /*0620*/  SHF.R.S32.HI R2, RZ, 0x3, R10 ;  /* 0x00000003ff027819 */ /* 0x000fc4000001140a */
[----:B------:R-:W-:Y:S02]  /*0630*/  SHF.R.S32.HI R11, RZ, 0x1f, R10 ;  /* 0x0000001fff0b7819 */ /* 0x000fe4000001140a */
[----:B-1----:R-:W-:Y:S02]  /*0640*/  I2FP.F32.U32 R4, UR8 ;  /* 0x0000000800047c45 */ /* 0x002fe40008201000 */
[----:B------:R-:W-:Y:S02]  /*0650*/  LEA.HI R11, R11, R2, RZ, 0x2 ;  /* 0x000000020b0b7211 */ /* 0x000fe400078f10ff */
[----:B---3--:R-:W-:Y:S02]  /*0660*/  ISETP.EQ.U32.AND P4, PT, R15, 0x1, PT ;  /* 0x000000010f00780c */ /* 0x008fe40003f82070 */
[----:B--2---:R-:W-:Y:S01]  /*0670*/  I2FP.F32.U32 R12, R8 ;  /* 0x00000008000c7245 */ /* 0x004fe20000201000 */
[----:B------:R-:W-:Y:S01]  /*0680*/  VOTEU.ALL UP0, P0 ;  /* 0x00000000003f7886 */ /* 0x000fe20000000000 */
[----:B------:R-:W-:Y:S01]  /*0690*/  LOP3.LUT R11, R11, 0xfffffffc, RZ, 0xc0, !PT ;  /* 0xfffffffc0b0b7812 */ /* 0x000fe200078ec0ff */
[----:B------:R-:W-:-:S02]  /*06a0*/  VOTEU.ALL UP1, P0 ;  /* 0x00000000003f7886 */ /* 0x000fc40000020000 */
[----:B------:R-:W-:Y:S01]  /*06b0*/  FMUL R14, R12, UR4 ;  /* 0x000000040c0e7c20 */ /* 0x000fe20008400000 */
[----:B------:R-:W0:Y:S01]  /*06c0*/  @!UP0 S2UR UR7, SR_CgaCtaId ;  /* 0x00000000000789c3 */ /* 0x000e220000008800 */
[----:B------:R-:W-:Y:S01]  /*06d0*/  IMAD.IADD R10, R2, 0x1, -R11 ;  /* 0x00000001020a7824 */ /* 0x000fe200078e0a0b */
[----:B------:R-:W-:Y:S01]  /*06e0*/  ULDC UR4, c[0x0][0x150] ;  /* 0x0000540000047ab9 */ /* 0x000fe20000000800 */
[----:B------:R-:W-:Y:S01]  /*06f0*/  SHF.R.S32.HI R2, RZ, 0x1f, R7 ;  /* 0x0000001fff027819 */ /* 0x000fe20000011407 */
[----:B------:R-:W-:Y:S01]  /*0700*/  FMUL R4, R4, UR4 ;  /* 0x0000000404047c20 */ /* 0x000fe20008400000 */
[----:B------:R-:W1:Y:S01]  /*0710*/  F2I.U32.TRUNC.NTZ R14, R14 ;  /* 0x0000000e000e7305 */ /* 0x000e62000020f000 */
[----:B------:R-:W-:Y:S01]  /*0720*/  IMAD R10, R13, 0x4, R10 ;  /* 0x000000040d0a7824 */ /* 0x000fe200078e020a */
[----:B------:R-:W-:Y:S01]  /*0730*/  LEA.HI R2, R2, R7, RZ, 0x2 ;  /* 0x0000000702027211 */ /* 0x000fe200078f10ff */
[----:B------:R-:W2:Y:S01]  /*0740*/  LDC R11, c[0x0][0x148] ;  /* 0x00005200ff0b7b82 */ /* 0x000ea20000000800 */
[----:B------:R-:W-:Y:S01]  /*0750*/  UMOV UR4, 0x20 ;  /* 0x0000002000047882 */ /* 0x000fe20000000000 */
[----:B------:R-:W-:Y:S01]  /*0760*/  IMAD.SHL.U32 R13, R10, 0x4, RZ ;  /* 0x000000040a0d7824 */ /* 0x000fe200078e00ff */
[----:B------:R-:W-:Y:S01]  /*0770*/  LOP3.LUT R2, R2, 0xfffffffc, RZ, 0xc0, !PT ;  /* 0xfffffffc02027812 */ /* 0x000fe200078ec0ff */
[----:B------:R-:W-:Y:S01]  /*0780*/  @!UP0 UMOV UR6, 0x400 ;  /* 0x0000040000068882 */ /* 0x000fe20000000000 */
[----:B------:R-:W3:Y:S01]  /*0790*/  F2I.U32.TRUNC.NTZ R4, R4 ;  /* 0x0000000400047305 */ /* 0x000ee2000020f000 */
[----:B------:R-:W-:-:S04]  /*07a0*/  @!UP0 UIADD3 UR4, -UR4, 0x100000, URZ ;  /* 0x0010000004048890 */ /* 0x000fc8000fffe13f */
[----:B------:R-:W-:Y:S02]  /*07b0*/  @!UP0 USHF.L.U32 UR5, UR4, 0xb, URZ ;  /* 0x0000000b04058899 */ /* 0x000fe4000800063f */
[----:B------:R-:W-:Y:S01]  /*07c0*/  @!UP0 USHF.L.U32 UR4, UR4, 0x1, URZ ;  /* 0x0000000104048899 */ /* 0x000fe2000800063f */
[----:B------:R-:W-:Y:S01]  /*07d0*/  LOP3.LUT R5, R10, 0xc, R13, 0x78, !PT ;  /* 0x0000000c0a057812 */ /* 0x000fe200078e780d */
[----:B------:R-:W4:Y:S01]  /*07e0*/  LDC R12, c[0x0][0x144] ;  /* 0x00005100ff0c7b82 */ /* 0x000f220000000800 */
[----:B------:R-:W-:Y:S02]  /*07f0*/  IMAD.IADD R7, R7, 0x1, -R2 ;  /* 0x0000000107077824 */ /* 0x000fe400078e0a02 */
[----:B-1----:R-:W-:-:S03]  /*0800*/  IMAD.MOV R20, RZ, RZ, -R14 ;  /* 0x000000ffff147224 */ /* 0x002fc600078e0a0e */
[----:B------:R-:W-:Y:S01]  /*0810*/  ISETP.NE.AND P1, PT, R7, 0x3, PT ;  /* 0x000000030700780c */ /* 0x000fe20003f25270 */
[----:B0-----:R-:W-:-:S03]  /*0820*/  @!UP0 ULEA UR6, UR7, UR6, 0x18 ;  /* 0x0000000607068291 */ /* 0x001fc6000f8ec03f */
[----:B------:R-:W-:Y:S01]  /*0830*/  ISETP.EQ.OR P1, PT, R7, RZ, !P1 ;  /* 0x000000ff0700720c */ /* 0x000fe20004f22670 */
[----:B------:R-:W-:Y:S01]  /*0840*/  VOTEU.ALL UP0, P0 ;  /* 0x00000000003f7886 */ /* 0x000fe20000000000 */
[----:B---3--:R-:W-:Y:S01]  /*0850*/  IMAD.MOV R13, RZ, RZ, -R4 ;  /* 0x000000ffff0d7224 */ /* 0x008fe200078e0a04 */
[----:B------:R-:W-:Y:S02]  /*0860*/  ISETP.LT.U32.AND P0, PT, R5, 0x2, !P2 ;  /* 0x000000020500780c */ /* 0x000fe40005701070 */
[----:B------:R-:W-:Y:S01]  /*0870*/  ISETP.EQ.AND P1, PT, R3, RZ, P1 ;  /* 0x000000ff0300720c */ /* 0x000fe20000f22270 */
[----:B--2---:R-:W-:Y:S01]  /*0880*/  IMAD R2, R11, R20, R8 ;  /* 0x000000140b027224 */ /* 0x004fe200078e0208 */
[----:B------:R-:W-:Y:S02]  /*0890*/  ISETP.NE.AND P2, PT, R3, RZ, PT ;  /* 0x000000ff0300720c */ /* 0x000fe40003f45270 */
[----:B------:R-:W-:Y:S01]  /*08a0*/  SEL R4, RZ, 0x1, !P1 ;  /* 0x00000001ff047807 */ /* 0x000fe20004800000 */
[----:B------:R-:W0:Y:S02]  /*08b0*/  FENCE.VIEW.ASYNC.S ;  /* 0x00000000000073c6 */ /* 0x000e240000000000 */
[----:B0-----:R0:W1:Y:S01]  /*08c0*/  @!UP0 SYNCS.EXCH.64 URZ, [UR6+0x120], UR4 ;  /* 0x00012004063f85b2 */ /* 0x0010620008000100 */
[----:B------:R-:W-:-:S02]  /*08d0*/  ISETP.NE.AND P3, PT, R2, R5, PT ;  /* 0x000000050200720c */ /* 0x000fc40003f65270 */
[----:B------:R-:W-:Y:S01]  /*08e0*/  SEL R4, R4, 0x2, P5 ;  /* 0x0000000204047807 */ /* 0x000fe20002800000 */
[----:B----4-:R-:W-:-:S05]  /*08f0*/  IMAD R10, R12, R13, UR8 ;  /* 0x000000080c0a7e24 */ /* 0x010fca000f8e020d */
[----:B------:R-:W-:-:S04]  /*0900*/  ISETP.EQ.OR P3, PT, R10, RZ, !P3 ;  /* 0x000000ff0a00720c */ /* 0x000fc80005f62670 */
[----:B------:R-:W-:Y:S01]  /*0910*/  PLOP3.LUT P0, PT, P0, P3, PT, 0x80, 0x0 ;  /* 0x000000000000781c */ /* 0x000fe20000707070 */
[----:B------:R0:W2:Y:S01]  /*0920*/  @!UP1 SYNCS.EXCH.64 URZ, [UR6+0x128], UR4 ;  /* 0x00012804063f95b2 */ /* 0x0000a20008000100 */
[----:B------:R-:W-:Y:S01]  /*0930*/  NOP ;  /* 0x0000000000007918 */ /* 0x000fe20000000000 */
[----:B------:R-:W-:Y:S10]  /*0940*/  @!P4 BRA `(.L_x_4) ;  /* 0x000000000008c947 */ /* 0x000ff40003800000 */
[----:B-12---:R-:W-:Y:S01]  /*0950*/  UCGABAR_ARV ;  /* 0x00000000000079c7 */ /* 0x006fe20008000000 */
[----:B------:R-:W-:Y:S05]  /*0960*/  BRA `(.L_x_5) ;  /* 0x0000000000047947 */ /* 0x000fea0003800000 */
.L_x_4:
[----:B-12---:R-:W-:Y:S01]  /*0970*/  NOP ;  /* 0x0000000000007918 */ /* 0x006fe20000000000 */
.L_x_5:
[----:B------:R-:W1:Y:S01]  /*0980*/  LDC R2, c[0x0][0x75c] ;  /* 0x0001d700ff027b82 */ /* 0x000e620000000800 */
[----:B------:R-:W-:Y:S01]  /*0990*/  IMAD.MOV.U32 R3, RZ, RZ, RZ ;  /* 0x000000ffff037224 */ /* 0x000fe200078e00ff */
[----:B-1----:R-:W-:Y:S01]  /*09a0*/  ISETP.NE.AND P3, PT, R2, 0x1, PT ;  /* 0x000000010200780c */ /* 0x002fe20003f65270 */
[----:B------:R-:W-:-:S12]  /*09b0*/  IMAD.U32 R2, RZ, RZ, UR8 ;  /* 0x00000008ff027e24 */ /* 0x000fd8000f8e00ff */
[----:B------:R-:W1:Y:S01]  /*09c0*/  @P3 LDC R15, c[0x0][0x10] ;  /* 0x00000400ff0f3b82 */ /* 0x000e620000000800 */
[----:B------:R-:W-:Y:S02]  /*09d0*/  @P3 IMAD.MOV.U32 R9, RZ, RZ, RZ ;  /* 0x000000ffff093224 */ /* 0x000fe400078e00ff */
[----:B------:R-:W-:-:S05]  /*09e0*/  @P3 IMAD.MOV.U32 R17, RZ, RZ, RZ ;  /* 0x000000ffff113224 */ /* 0x000fca00078e00ff */
[----:B------:R-:W2:Y:S01]  /*09f0*/  @!P3 LDC R13, c[0x0][0xc] ;  /* 0x00000300ff0dbb82 */ /* 0x000ea20000000800 */
[----:B-1----:R-:W-:-:S04]  /*0a00*/  @P3 IMAD.WIDE.U32 R14, R15, UR8, R8 ;  /* 0x000000080f0e3c25 */ /* 0x002fc8000f8e0008 */
[----:B--2---:R-:W-:-:S04]  /*0a10*/  @!P3 IMAD.WIDE.U32 R12, R8, R13, R2 ;  /* 0x0000000d080cb225 */ /* 0x004fc800078e0002 */
[----:B------:R-:W-:Y:S02]  /*0a20*/  @P3 IMAD.MOV.U32 R2, RZ, RZ, R14 ;  /* 0x000000ffff023224 */ /* 0x000fe400078e000e */
[----:B------:R-:W-:Y:S02]  /*0a30*/  @P3 IMAD.IADD R3, R15, 0x1, R17 ;  /* 0x000000010f033824 */ /* 0x000fe400078e0211 */
[----:B------:R-:W-:Y:S02]  /*0a40*/  @!P3 IMAD.MOV.U32 R2, RZ, RZ, R12 ;  /* 0x000000ffff02b224 */ /* 0x000fe400078e000c */
[----:B------:R-:W-:Y:S01]  /*0a50*/  @!P3 IMAD.MOV.U32 R3, RZ, RZ, R13 ;  /* 0x000000ffff03b224 */ /* 0x000fe200078e000d */
[----:B------:R-:W-:Y:S06]  /*0a60*/  @!P4 BRA `(.L_x_6) ;  /* 0x00000000000cc947 */ /* 0x000fec0003800000 */
[----:B------:R-:W-:Y:S01]  /*0a70*/  UCGABAR_WAIT ;  /* 0x0000000000007dc7 */ /* 0x000fe20008000000 */
[----:B------:R-:W-:Y:S01]  /*0a80*/  CCTL.IVALL ;  /* 0x00000000ff00798f */ /* 0x000fe20002000000 */
[----:B------:R-:W-:Y:S05]  /*0a90*/  BRA `(.L_x_7) ;  /* 0x0000000000047947 */ /* 0x000fea0003800000 */
.L_x_6:
[----:B------:R-:W-:Y:S06]  /*0aa0*/  BAR.SYNC.DEFER_BLOCKING 0x0 ;  /* 0x0000000000007b1d */ /* 0x000fec0000010000 */
.L_x_7:
[----:B------:R-:W-:Y:S05]  /*0ab0*/  @!P2 BRA `(.L_x_8) ;  /* 0x0000006000c8a947 */ /* 0x000fea0003800000 */
[----:B------:R-:W-:-:S13]  /*0ac0*/  ISETP.GT.U32.AND P1, PT, R16, 0x1, PT ;  /* 0x000000011000780c */ /* 0x000fda0003f24070 */
[----:B0-----:R-:W-:Y:S05]  /*0ad0*/  @P1 EXIT ;  /* 0x000000000000194d */ /* 0x001fea0003800000 */
[----:B------:R-:W-:Y:S01]  /*0ae0*/  ULDC.64 UR4, c[0x0][0x750] ;  /* 0x0001d40000047ab9 */ /* 0x000fe20000000a00 */
[----:B------:R-:W-:Y:S01]  /*0af0*/  PRMT R13, RZ, 0x7610, R13 ;  /* 0x00007610ff0d7816 */ /* 0x000fe2000000000d */
[----:B------:R-:W-:Y:S01]  /*0b00*/  IMAD.MOV.U32 R14, RZ, RZ, -0x1 ;  /* 0xffffffffff0e7424 */ /* 0x000fe200078e00ff */
[----:B------:R-:W-:Y:S01]  /*0b10*/  ISETP.GE.U32.AND P1, PT, R2, UR4, PT ;  /* 0x0000000402007c0c */ /* 0x000fe2000bf26070 */
[----:B------:R-:W-:Y:S02]  /*0b20*/  IMAD.MOV.U32 R18, RZ, RZ, -0x1 ;  /* 0xffffffffff127424 */ /* 0x000fe400078e00ff */
[----:B------:R-:W-:Y:S01]  /*0b30*/  IMAD.MOV.U32 R12, RZ, RZ, -0x1 ;  /* 0xffffffffff0c7424 */ /* 0x000fe200078e00ff */
[----:B------:R-:W-:-:S13]  /*0b40*/  ISETP.GE.U32.AND.EX P1, PT, R3, UR5, PT, P1 ;  /* 0x0000000503007c0c */ /* 0x000fda000bf26110 */
[----:B------:R-:W-:Y:S05]  /*0b50*/  @P1 BRA `(.L_x_9) ;  /* 0x0000000400281947 */ /* 0x000fea0003800000 */
[----:B------:R-:W0:Y:S01]  /*0b60*/  LDC.64 R22, c[0x0][0x728] ;  /* 0x0001ca00ff167b82 */ /* 0x000e220000000a00 */
[----:B------:R-:W-:Y:S02]  /*0b70*/  IMAD.MOV.U32 R12, RZ, RZ, R2 ;  /* 0x000000ffff0c7224 */ /* 0x000fe400078e0002 */
[----:B------:R-:W-:-:S05]  /*0b80*/  IMAD.MOV.U32 R13, RZ, RZ, R3 ;  /* 0x000000ffff0d7224 */ /* 0x000fca00078e0003 */
[----:B------:R-:W1:Y:S08]  /*0b90*/  LDC R18, c[0x0][0x730] ;  /* 0x0001cc00ff127b82 */ /* 0x000e700000000800 */
[----:B------:R-:W2:Y:S01]  /*0ba0*/  LDC.64 R24, c[0x0][0x720] ;  /* 0x0001c800ff187b82 */ /* 0x000ea20000000a00 */
[----:B0-----:R-:W-:-:S04]  /*0bb0*/  ISETP.NE.U32.AND P1, PT, R22, RZ, PT ;  /* 0x000000ff1600720c */ /* 0x001fc80003f25070 */
[----:B------:R-:W-:-:S13]  /*0bc0*/  ISETP.NE.AND.EX P1, PT, R23, RZ, PT, P1 ;  /* 0x000000ff1700720c */ /* 0x000fda0003f25310 */
[----:B-12---:R-:W-:Y:S05]  /*0bd0*/  @!P1 BRA `(.L_x_10) ;  /* 0x0000000000289947 */ /* 0x006fea0003800000 */
[----:B------:R-:W0:Y:S02]  /*0be0*/  LDC R7, c[0x0][0x734] ;  /* 0x0001cd00ff077b82 */ /* 0x000e240000000800 */
[----:B0-----:R-:W-:-:S05]  /*0bf0*/  IADD3 R7, P1, R2, R7, RZ ;  /* 0x0000000702077210 */ /* 0x001fca0007f3e0ff */
[----:B------:R-:W-:-:S04]  /*0c00*/  IMAD.X R19, RZ, RZ, R3, P1 ;  /* 0x000000ffff137224 */ /* 0x000fc800008e0603 */
[----:B------:R-:W-:-:S04]  /*0c10*/  IMAD.WIDE.U32 R12, R19, R22, RZ ;  /* 0x00000016130c7225 */ /* 0x000fc800078e00ff */
[----:B------:R-:W-:-:S04]  /*0c20*/  IMAD.WIDE.U32 R14, P1, R7, R23, R12 ;  /* 0x00000017070e7225 */ /* 0x000fc8000782000c */
[----:B------:R-:W-:-:S04]  /*0c30*/  IMAD.WIDE.U32 R12, R7, R22, RZ ;  /* 0x00000016070c7225 */ /* 0x000fc800078e00ff */
[----:B------:R-:W-:Y:S01]  /*0c40*/  IMAD.X R17, RZ, RZ, RZ, P1 ;  /* 0x000000ffff117224 */ /* 0x000fe200008e06ff */
[----:B------:R-:W-:Y:S01]  /*0c50*/  IADD3 RZ, P1, R13, R14, RZ ;  /* 0x0000000e0dff7210 */ /* 0x000fe20007f3e0ff */
[----:B------:R-:W-:-:S04]  /*0c60*/  IMAD.MOV.U32 R16, RZ, RZ, R15 ;  /* 0x000000ffff107224 */ /* 0x000fc800078e000f */
[----:B------:R-:W-:-:S08]  /*0c70*/  IMAD.WIDE.U32.X R12, R19, R23, R16, P1 ;  /* 0x00000017130c7225 */ /* 0x000fd000008e0410 */
.L_x_10:
[----:B------:R-:W0:Y:S01]  /*0c80*/  LDC.64 R28, c[0x0][0x740] ;  /* 0x0001d000ff1c7b82 */ /* 0x000e220000000a00 */
[--C-:B------:R-:W-:Y:S01]  /*0c90*/  SHF.R.U64 R27, R12, R18, R13.reuse ;  /* 0x000000120c1b7219 */ /* 0x100fe2000000120d */
[----:B------:R-:W-:Y:S01]  /*0ca0*/  IMAD R31, R11, R20, R8 ;  /* 0x000000140b1f7224 */ /* 0x000fe200078e0208 */
[----:B------:R-:W-:Y:S01]  /*0cb0*/  SHF.R.U32.HI R7, RZ, R18, R13 ;  /* 0x00000012ff077219 */ /* 0x000fe2000001160d */
[----:B------:R-:W-:Y:S01]  /*0cc0*/  IMAD.MOV.U32 R23, RZ, RZ, 0x1 ;  /* 0x00000001ff177424 */ /* 0x000fe200078e00ff */
[----:B------:R-:W-:-:S03]  /*0cd0*/  IADD3 R9, P1, RZ, -R27, RZ ;  /* 0x8000001bff097210 */ /* 0x000fc60007f3e0ff */
[----:B------:R-:W1:Y:S02]  /*0ce0*/  LDC R22, c[0x0][0x718] ;  /* 0x0001c600ff167b82 */ /* 0x000e640000000800 */
[----:B------:R-:W-:Y:S02]  /*0cf0*/  IMAD.X R7, RZ, RZ, ~R7, P1 ;  /* 0x000000ffff077224 */ /* 0x000fe400008e0e07 */
[----:B------:R-:W-:-:S04]  /*0d00*/  IMAD.WIDE.U32 R12, R9, R24, R2 ;  /* 0x00000018090c7225 */ /* 0x000fc800078e0002 */
[----:B------:R-:W2:Y:S01]  /*0d10*/  LDC R18, c[0x0][0x708] ;  /* 0x0001c200ff127b82 */ /* 0x000ea20000000800 */
[----:B------:R-:W-:Y:S02]  /*0d20*/  IMAD R14, R7, R24, RZ ;  /* 0x00000018070e7224 */ /* 0x000fe400078e02ff */
[----:B------:R-:W-:Y:S02]  /*0d30*/  IMAD.MOV.U32 R7, RZ, RZ, -0x1 ;  /* 0xffffffffff077424 */ /* 0x000fe400078e00ff */
[----:B------:R-:W-:-:S03]  /*0d40*/  IMAD R9, R9, R25, R14 ;  /* 0x0000001909097224 */ /* 0x000fc600078e020e */
[----:B------:R-:W3:Y:S01]  /*0d50*/  LDC R26, c[0x0][0x758] ;  /* 0x0001d600ff1a7b82 */ /* 0x000ee20000000800 */
[----:B------:R-:W-:Y:S01]  /*0d60*/  IMAD.IADD R9, R13, 0x1, R9 ;  /* 0x000000010d097824 */ /* 0x000fe200078e0209 */
[----:B0-----:R-:W-:-:S04]  /*0d70*/  ISETP.NE.U32.AND P1, PT, R28, RZ, PT ;  /* 0x000000ff1c00720c */ /* 0x001fc80003f25070 */
[----:B------:R-:W-:Y:S02]  /*0d80*/  ISETP.NE.AND.EX P1, PT, R29, RZ, PT, P1 ;  /* 0x000000ff1d00720c */ /* 0x000fe40003f25310 */
[----:B------:R-:W0:Y:S01]  /*0d90*/  LDC R24, c[0x0][0x700] ;  /* 0x0001c000ff187b82 */ /* 0x000e220000000800 */
[-CC-:B-1----:R-:W-:Y:S02]  /*0da0*/  SHF.R.U64 R16, R12, R22.reuse, R9.reuse ;  /* 0x000000160c107219 */ /* 0x182fe40000001209 */
[----:B------:R-:W-:-:S05]  /*0db0*/  SHF.R.U32.HI R9, RZ, R22, R9 ;  /* 0x00000016ff097219 */ /* 0x000fca0000011609 */
[----:B------:R-:W1:Y:S01]  /*0dc0*/  LDC R19, c[0x0][0x748] ;  /* 0x0001d200ff137b82 */ /* 0x000e620000000800 */
[-CC-:B--2---:R-:W-:Y:S02]  /*0dd0*/  SHF.R.U64 R22, R16, R18.reuse, R9.reuse ;  /* 0x0000001210167219 */ /* 0x184fe40000001209 */
[----:B------:R-:W-:-:S05]  /*0de0*/  SHF.R.U32.HI R9, RZ, R18, R9 ;  /* 0x00000012ff097219 */ /* 0x000fca0000011609 */
[----:B------:R-:W2:Y:S01]  /*0df0*/  LDC R21, c[0x0][0x738] ;  /* 0x0001ce00ff157b82 */ /* 0x000ea20000000800 */
[-CC-:B---3--:R-:W-:Y:S02]  /*0e00*/  SHF.R.U64 R18, R22, R26.reuse, R9.reuse ;  /* 0x0000001a16127219 */ /* 0x188fe40000001209 */
[-C--:B------:R-:W-:Y:S02]  /*0e10*/  SHF.L.U32 R7, R7, R26.reuse, RZ ;  /* 0x0000001a07077219 */ /* 0x080fe400000006ff */
[----:B------:R-:W-:Y:S01]  /*0e20*/  SHF.R.U32.HI R9, RZ, R26, R9 ;  /* 0x0000001aff097219 */ /* 0x000fe20000011609 */
[----:B------:R-:W-:Y:S01]  /*0e30*/  IMAD.MOV.U32 R8, RZ, RZ, R18 ;  /* 0x000000ffff087224 */ /* 0x000fe200078e0012 */
[----:B------:R-:W-:Y:S01]  /*0e40*/  LOP3.LUT R11, RZ, R7, RZ, 0x33, !PT ;  /* 0x00000007ff0b7212 */ /* 0x000fe200078e33ff */
[----:B------:R-:W3:Y:S01]  /*0e50*/  LDC R25, c[0x0][0x710] ;  /* 0x0001c400ff197b82 */ /* 0x000ee20000000800 */
[----:B------:R-:W-:Y:S05]  /*0e60*/  @!P1 BRA `(.L_x_11) ;  /* 0x0000000000289947 */ /* 0x000fea0003800000 */
[----:B------:R-:W4:Y:S02]  /*0e70*/  LDC R7, c[0x0][0x74c] ;  /* 0x0001d300ff077b82 */ /* 0x000f240000000800 */
[----:B----4-:R-:W-:-:S05]  /*0e80*/  IADD3 R7, P1, R18, R7, RZ ;  /* 0x0000000712077210 */ /* 0x010fca0007f3e0ff */
        /* <DEDUP_REMOVED lines=8> */
.L_x_11:
[----:B-1----:R-:W-:Y:S01]  /*0f10*/  SHF.R.U64 R9, R8, R19, R9 ;  /* 0x0000001308097219 */ /* 0x002fe20000001209 */
[----:B------:R-:W-:Y:S01]  /*0f20*/  IMAD.MOV.U32 R13, RZ, RZ, 0x1 ;  /* 0x00000001ff0d7424 */ /* 0x000fe200078e00ff */
[----:B------:R-:W-:Y:S01]  /*0f30*/  LOP3.LUT R8, R22, R11, RZ, 0xc0, !PT ;  /* 0x0000000b16087212 */ /* 0x000fe200078ec0ff */
[----:B0-----:R-:W-:Y:S01]  /*0f40*/  VIADD R11, R24, 0xffffffff ;  /* 0xffffffff180b7836 */ /* 0x001fe20000000000 */
[----:B------:R-:W-:Y:S01]  /*0f50*/  SHF.L.U32 R7, R23, R26, RZ ;  /* 0x0000001a17077219 */ /* 0x000fe200000006ff */
[----:B------:R-:W-:Y:S01]  /*0f60*/  IMAD.MOV R12, RZ, RZ, -R9 ;  /* 0x000000ffff0c7224 */ /* 0x000fe200078e0a09 */
[----:B------:R-:W-:Y:S02]  /*0f70*/  SEL R10, R10, R31, !P3 ;  /* 0x0000001f0a0a7207 */ /* 0x000fe40005800000 */
[----:B------:R-:W-:Y:S01]  /*0f80*/  LOP3.LUT R11, R16, R11, RZ, 0xc0, !PT ;  /* 0x0000000b100b7212 */ /* 0x000fe200078ec0ff */
[----:B------:R-:W-:Y:S02]  /*0f90*/  IMAD R9, R7, R9, R8 ;  /* 0x0000000907097224 */ /* 0x000fe400078e0208 */
[----:B--2---:R-:W-:-:S02]  /*0fa0*/  IMAD R7, R12, R21, R18 ;  /* 0x000000150c077224 */ /* 0x004fc400078e0212 */
[----:B---3--:R-:W-:Y:S02]  /*0fb0*/  IMAD R10, R9, R25, R10 ;  /* 0x00000019090a7224 */ /* 0x008fe400078e020a */
[----:B------:R-:W-:Y:S02]  /*0fc0*/  IMAD R7, R7, R24, R11 ;  /* 0x0000001807077224 */ /* 0x000fe400078e020b */
[----:B------:R-:W-:-:S03]  /*0fd0*/  IMAD.MOV.U32 R12, RZ, RZ, R27 ;  /* 0x000000ffff0c7224 */ /* 0x000fc600078e001b */
[----:B------:R-:W-:Y:S02]  /*0fe0*/  SEL R18, R7, R10, !P3 ;  /* 0x0000000a07127207 */ /* 0x000fe40005800000 */
[----:B------:R-:W-:-:S07]  /*0ff0*/  SEL R14, R10, R7, !P3 ;  /* 0x000000070a0e7207 */ /* 0x000fce0005800000 */
.L_x_9:
[----:B------:R-:W-:-:S08]  /*1000*/  NOP ;  /* 0x0000000000007918 */ /* 0x000fd00000000000 */
[----:B------:R-:W0:Y:S02]  /*1010*/  USETMAXREG.TRY_ALLOC.CTAPOOL UP0, 0xe8 ;  /* 0x000000e8000079c8 */ /* 0x000e240008000600 */
[----:B0-----:R-:W-:-:S13]  /*1020*/  PLOP3.LUT P1, PT, PT, PT, UP0, 0x80, 0x0 ;  /* 0x000000000000781c */ /* 0x001fda0003f2f008 */
[----:B------:R-:W-:Y:S05]  /*1030*/  @!P1 BRA `(.L_x_9) ;  /* 0xfffffffc00f09947 */ /* 0x000fea000383ffff */
[----:B------:R-:W-:Y:S01]  /*1040*/  ULDC.64 UR4, c[0x0][0x698] ;  /* 0x0001a60000047ab9 */ /* 0x000fe20000000a00 */
[----:B------:R-:W-:Y:S01]  /*1050*/  ULDC.64 UR14, c[0x0][0x208] ;  /* 0x00008200000e7ab9 */ /* 0x000fe20000000a00 */
[----:B------:R-:W-:-:S04]  /*1060*/  ISETP.NE.U32.AND P1, PT, RZ, UR4, PT ;  /* 0x00000004ff007c0c */ /* 0x000fc8000bf25070 */
[----:B------:R-:W-:-:S13]  /*1070*/  ISETP.NE.AND.EX P1, PT, RZ, UR5, PT, P1 ;  /* 0x00000005ff007c0c */ /* 0x000fda000bf25310 */
[----:B------:R-:W-:Y:S05]  /*1080*/  @!P1 BRA `(.L_x_12) ;  /* 0x00000000001c9947 */ /* 0x000fea0003800000 */
[----:B------:R-:W0:Y:S02]  /*1090*/  LDC.64 R8, c[0x0][0x698] ;  /* 0x0001a600ff087b82 */ /* 0x000e240000000a00 */
[----:B0-----:R-:W2:Y:S02]  /*10a0*/  LDG.E.64 R8, desc[UR14][R8.64] ;  /* 0x0000000e08087981 */ /* 0x001ea4000c1e1b00 */
[----:B--2---:R-:W-:-:S04]  /*10b0*/  ISETP.NE.U32.AND P1, PT, R8, RZ, PT ;  /* 0x000000ff0800720c */ /* 0x004fc80003f25070 */
[----:B------:R-:W-:-:S13]  /*10c0*/  ISETP.NE.AND.EX P1, PT, R9, RZ, PT, P1 ;  /* 0x000000ff0900720c */ /* 0x000fda0003f25310 */
[----:B------:R-:W-:Y:S05]  /*10d0*/  @!P1 BRA `(.L_x_12) ;  /* 0x0000000000089947 */ /* 0x000fea0003800000 */
[----:B------:R0:W5:Y:S01]  /*10e0*/  LD.E R7, desc[UR14][R8.64] ;  /* 0x0000000e08077980 */ /* 0x000162000c101900 */
[----:B------:R-:W-:Y:S05]  /*10f0*/  BRA `(.L_x_13) ;  /* 0x0000000000207947 */ /* 0x000fea0003800000 */
.L_x_12:
[----:B------:R-:W-:Y:S02]  /*1100*/  ULDC.64 UR4, c[0x0][0x688] ;  /* 0x0001a20000047ab9 */ /* 0x000fe40000000a00 */
[----:B------:R-:W-:-:S04]  /*1110*/  ISETP.NE.U32.AND P1, PT, RZ, UR4, PT ;  /* 0x00000004ff007c0c */ /* 0x000fc8000bf25070 */
[----:B------:R-:W-:-:S13]  /*1120*/  ISETP.NE.AND.EX P1, PT, RZ, UR5, PT, P1 ;  /* 0x00000005ff007c0c */ /* 0x000fda000bf25310 */
[----:B------:R-:W-:Y:S05]  /*1130*/  @!P1 BRA `(.L_x_14) ;  /* 0x00000000000c9947 */ /* 0x000fea0003800000 */
[----:B------:R-:W0:Y:S02]  /*1140*/  LDC.64 R8, c[0x0][0x688] ;  /* 0x0001a200ff087b82 */ /* 0x000e240000000a00 */
[----:B0-----:R1:W5:Y:S01]  /*1150*/  LDG.E R7, desc[UR14][R8.64] ;  /* 0x0000000e08077981 */ /* 0x001362000c1e1900 */
[----:B------:R-:W-:Y:S05]  /*1160*/  BRA `(.L_x_13) ;  /* 0x0000000000047947 */ /* 0x000fea0003800000 */
.L_x_14:
[----:B------:R-:W2:Y:S02]  /*1170*/  LDC R7, c[0x0][0x680] ;  /* 0x0001a000ff077b82 */ /* 0x000ea40000000800 */
.L_x_13:
[----:B------:R-:W-:Y:S02]  /*1180*/  ULDC.64 UR4, c[0x0][0x6a0] ;  /* 0x0001a80000047ab9 */ /* 0x000fe40000000a00 */
[----:B------:R-:W-:-:S04]  /*1190*/  ISETP.NE.U32.AND P1, PT, RZ, UR4, PT ;  /* 0x00000004ff007c0c */ /* 0x000fc8000bf25070 */
[----:B------:R-:W-:-:S13]  /*11a0*/  ISETP.NE.AND.EX P1, PT, RZ, UR5, PT, P1 ;  /* 0x00000005ff007c0c */ /* 0x000fda000bf25310 */
[----:B------:R-:W-:Y:S05]  /*11b0*/  @!P1 BRA `(.L_x_15) ;  /* 0x00000000001c9947 */ /* 0x000fea0003800000 */
[----:B01----:R-:W0:Y:S02]  /*11c0*/  LDC.64 R8, c[0x0][0x6a0] ;  /* 0x0001a800ff087b82 */ /* 0x003e240000000a00 */
[----:B0-----:R-:W3:Y:S02]  /*11d0*/  LDG.E.64 R8, desc[UR14][R8.64] ;  /* 0x0000000e08087981 */ /* 0x001ee4000c1e1b00 */
[----:B---3--:R-:W-:-:S04]  /*11e0*/  ISETP.NE.U32.AND P1, PT, R8, RZ, PT ;  /* 0x000000ff0800720c */ /* 0x008fc80003f25070 */
[----:B------:R-:W-:-:S13]  /*11f0*/  ISETP.NE.AND.EX P1, PT, R9, RZ, PT, P1 ;  /* 0x000000ff0900720c */ /* 0x000fda0003f25310 */
[----:B------:R-:W-:Y:S05]  /*1200*/  @!P1 BRA `(.L_x_15) ;  /* 0x0000000000089947 */ /* 0x000fea0003800000 */
[----:B------:R0:W5:Y:S01]  /*1210*/  LD.E R9, desc[UR14][R8.64] ;  /* 0x0000000e08097980 */ /* 0x000162000c101900 */
[----:B------:R-:W-:Y:S05]  /*1220*/  BRA `(.L_x_16) ;  /* 0x0000000000207947 */ /* 0x000fea0003800000 */
.L_x_15:
[----:B------:R-:W-:Y:S02]  /*1230*/  ULDC.64 UR4, c[0x0][0x690] ;  /* 0x0001a40000047ab9 */ /* 0x000fe40000000a00 */
[----:B------:R-:W-:-:S04]  /*1240*/  ISETP.NE.U32.AND P1, PT, RZ, UR4, PT ;  /* 0x00000004ff007c0c */ /* 0x000fc8000bf25070 */
[----:B------:R-:W-:-:S13]  /*1250*/  ISETP.NE.AND.EX P1, PT, RZ, UR5, PT, P1 ;  /* 0x00000005ff007c0c */ /* 0x000fda000bf25310 */
[----:B------:R-:W-:Y:S05]  /*1260*/  @!P1 BRA `(.L_x_17) ;  /* 0x00000000000c9947 */ /* 0x000fea0003800000 */
[----:B01----:R-:W0:Y:S02]  /*1270*/  LDC.64 R8, c[0x0][0x690] ;  /* 0x0001a400ff087b82 */ /* 0x003e240000000a00 */
[----:B0-----:R1:W5:Y:S01]  /*1280*/  LDG.E R9, desc[UR14][R8.64] ;  /* 0x0000000e08097981 */ /* 0x001362000c1e1900 */
[----:B------:R-:W-:Y:S05]  /*1290*/  BRA `(.L_x_16) ;  /* 0x0000000000047947 */ /* 0x000fea0003800000 */
.L_x_17:
[----:B01----:R-:W3:Y:S02]  /*12a0*/  LDC R9, c[0x0][0x684] ;  /* 0x0001a100ff097b82 */ /* 0x003ee40000000800 */
.L_x_16:
[----:B------:R-:W-:-:S13]  /*12b0*/  LOP3.LUT P1, RZ, R13, 0xff, RZ, 0xc0, !PT ;  /* 0x000000ff0dff7812 */ /* 0x000fda000782c0ff */
[----:B------:R-:W-:Y:S05]  /*12c0*/  @!P1 EXIT ;  /* 0x000000000000994d */ /* 0x000fea0003800000 */
[----:B------:R-:W-:Y:S01]  /*12d0*/  ULDC UR4, c[0x0][0x28c] ;  /* 0x0000a30000047ab9 */ /* 0x000fe20000000800 */
[----:B------:R-:W-:Y:S01]  /*12e0*/  LOP3.LUT R92, R4, 0x1, RZ, 0xfc, !PT ;  /* 0x00000001045c7812 */ /* 0x000fe200078efcff */
[----:B------:R-:W-:-:S04]  /*12f0*/  UIADD3 UR4, UR4, 0x3f, URZ ;  /* 0x0000003f04047890 */ /* 0x000fc8000fffe03f */
[----:B------:R-:W-:-:S04]  /*1300*/  USHF.R.S32.HI UR5, URZ, 0x1f, UR4 ;  /* 0x0000001f3f057899 */ /* 0x000fc80008011404 */
[----:B------:R-:W-:-:S03]  /*1310*/  ULEA.HI UR5, UR5, UR4, URZ, 0x6 ;  /* 0x0000000405057291 */ /* 0x000fc6000f8f303f */
[----:B------:R-:W-:Y:S01]  /*1320*/  UMOV UR4, URZ ;  /* 0x0000003f00047c82 */ /* 0x000fe20008000000 */
[----:B------:R-:W-:-:S03]  /*1330*/  USHF.R.S32.HI UR6, URZ, 0x6, UR5 ;  /* 0x000000063f067899 */ /* 0x000fc60008011405 */
[----:B------:R-:W-:-:S09]  /*1340*/  UMOV UR5, URZ ;  /* 0x0000003f00057c82 */ /* 0x000fd20008000000 */
.L_x_154:
[----:B01----:R-:W-:Y:S02]  /*1350*/  LOP3.LUT R8, R0, 0x80, RZ, 0xc0, !PT ;  /* 0x0000008000087812 */ /* 0x003fe400078ec0ff */
[----:B------:R-:W-:Y:S02]  /*1360*/  CS2R R24, SRZ ;  /* 0x0000000000187805 */ /* 0x000fe4000001ff00 */
[----:B------:R-:W-:Y:S02]  /*1370*/  CS2R R26, SRZ ;  /* 0x00000000001a7805 */ /* 0x000fe4000001ff00 */
[----:B------:R-:W-:Y:S02]  /*1380*/  CS2R R28, SRZ ;  /* 0x00000000001c7805 */ /* 0x000fe4000001ff00 */
[----:B------:R-:W-:Y:S02]  /*1390*/  SHF.R.U32.HI R10, RZ, 0x7, R8 ;  /* 0x00000007ff0a7819 */ /* 0x000fe40000011608 */
[----:B------:R-:W-:-:S02]  /*13a0*/  CS2R R30, SRZ ;  /* 0x00000000001e7805 */ /* 0x000fc4000001ff00 */
[----:B------:R-:W-:Y:S02]  /*13b0*/  VIMNMX R8, RZ, UR6, PT ;  /* 0x00000006ff087c48 */ /* 0x000fe4000bfe0100 */
[----:B------:R-:W-:Y:S02]  /*13c0*/  CS2R R32, SRZ ;  /* 0x0000000000207805 */ /* 0x000fe4000001ff00 */
[----:B------:R-:W-:Y:S02]  /*13d0*/  CS2R R34, SRZ ;  /* 0x0000000000227805 */ /* 0x000fe4000001ff00 */
[----:B------:R-:W-:Y:S01]  /*13e0*/  CS2R R36, SRZ ;  /* 0x0000000000247805 */ /* 0x000fe2000001ff00 */
[----:B------:R-:W0:Y:S01]  /*13f0*/  SHFL.IDX PT, R10, R10, RZ, 0x1f ;  /* 0x00001fff0a0a7589 */ /* 0x000e2200000e0000 */
[----:B------:R-:W-:Y:S02]  /*1400*/  IADD3 R8, -R8, UR6, RZ ;  /* 0x0000000608087c10 */ /* 0x000fe4000fffe1ff */
[----:B------:R-:W-:-:S02]  /*1410*/  CS2R R38, SRZ ;  /* 0x0000000000267805 */ /* 0x000fc4000001ff00 */
[----:B------:R-:W-:Y:S02]  /*1420*/  CS2R R40, SRZ ;  /* 0x0000000000287805 */ /* 0x000fe4000001ff00 */
[----:B------:R-:W-:Y:S02]  /*1430*/  CS2R R42, SRZ ;  /* 0x00000000002a7805 */ /* 0x000fe4000001ff00 */
[----:B------:R-:W-:Y:S02]  /*1440*/  ISETP.GE.AND P1, PT, R8, 0x1, PT ;  /* 0x000000010800780c */ /* 0x000fe40003f26270 */
[----:B------:R-:W-:Y:S02]  /*1450*/  CS2R R44, SRZ ;  /* 0x00000000002c7805 */ /* 0x000fe4000001ff00 */
[----:B------:R-:W-:Y:S02]  /*1460*/  CS2R R46, SRZ ;  /* 0x00000000002e7805 */ /* 0x000fe4000001ff00 */
[----:B------:R-:W-:-:S02]  /*1470*/  CS2R R48, SRZ ;  /* 0x0000000000307805 */ /* 0x000fc4000001ff00 */
[----:B------:R-:W-:Y:S02]  /*1480*/  CS2R R50, SRZ ;  /* 0x0000000000327805 */ /* 0x000fe4000001ff00 */
[----:B------:R-:W-:Y:S02]  /*1490*/  CS2R R52, SRZ ;  /* 0x0000000000347805 */ /* 0x000fe4000001ff00 */
[----:B------:R-:W-:Y:S02]  /*14a0*/  CS2R R54, SRZ ;  /* 0x0000000000367805 */ /* 0x000fe4000001ff00 */
        /* <DEDUP_REMOVED lines=12> */
[----:B0-----:R-:W-:Y:S02]  /*1570*/  R2UR UR7, R10 ;  /* 0x000000000a0772ca */ /* 0x001fe400000e0000 */
[----:B------:R-:W-:Y:S02]  /*1580*/  CS2R R80, SRZ ;  /* 0x0000000000507805 */ /* 0x000fe4000001ff00 */
[----:B------:R-:W-:-:S02]  /*1590*/  CS2R R82, SRZ ;  /* 0x0000000000527805 */ /* 0x000fc4000001ff00 */
[----:B------:R-:W-:Y:S02]  /*15a0*/  CS2R R84, SRZ ;  /* 0x0000000000547805 */ /* 0x000fe4000001ff00 */
[----:B------:R-:W-:Y:S01]  /*15b0*/  CS2R R86, SRZ ;  /* 0x0000000000567805 */ /* 0x000fe2000001ff00 */
[----:B--23-5:R-:W-:Y:S06]  /*15c0*/  @!P1 BRA `(.L_x_18) ;  /* 0x0000000400149947 */ /* 0x02cfec0003800000 */
[----:B------:R-:W0:Y:S01]  /*15d0*/  S2UR UR10, SR_CgaCtaId ;  /* 0x00000000000a79c3 */ /* 0x000e220000008800 */
[----:B------:R-:W-:Y:S01]  /*15e0*/  ULEA.HI UR8, UR7, UR7, URZ, 0x1 ;  /* 0x0000000707087291 */ /* 0x000fe2000f8f083f */
[----:B------:R-:W-:Y:S01]  /*15f0*/  IMAD.U32 R15, RZ, RZ, UR4 ;  /* 0x00000004ff0f7e24 */ /* 0x000fe2000f8e00ff */
[----:B------:R-:W-:Y:S01]  /*1600*/  UMOV UR9, 0x400 ;  /* 0x0000040000097882 */ /* 0x000fe20000000000 */
[----:B------:R-:W-:Y:S01]  /*1610*/  IMAD.U32 R10, RZ, RZ, UR5 ;  /* 0x00000005ff0a7e24 */ /* 0x000fe2000f8e00ff */
[----:B------:R-:W-:Y:S02]  /*1620*/  ULOP3.LUT UR8, UR8, 0x1ffffe, URZ, 0xc0, !UPT ;  /* 0x001ffffe08087892 */ /* 0x000fe4000f8ec03f */
[----:B------:R-:W-:Y:S02]  /*1630*/  UPLOP3.LUT UP0, UPT, UPT, UPT, UPT, 0x40, 0x0 ;  /* 0x000000000000789c */ /* 0x000fe40003f0e870 */
[----:B------:R-:W-:Y:S01]  /*1640*/  UIADD3 UR8, UR7, -UR8, URZ ;  /* 0x8000000807087290 */ /* 0x000fe2000fffe03f */
[----:B------:R-:W-:Y:S01]  /*1650*/  UMOV UR12, UR5 ;  /* 0x00000005000c7c82 */ /* 0x000fe20008000000 */
[----:B0-----:R-:W-:-:S04]  /*1660*/  ULEA UR13, UR10, UR9, 0x18 ;  /* 0x000000090a0d7291 */ /* 0x001fc8000f8ec03f */
[----:B------:R-:W-:-:S04]  /*1670*/  ULEA UR8, UR8, UR13, 0xb ;  /* 0x0000000d08087291 */ /* 0x000fc8000f8e583f */
[----:B------:R-:W-:-:S04]  /*1680*/  UIADD3 UR8, UR8, 0x200, URZ ;  /* 0x0000020008087890 */ /* 0x000fc8000fffe03f */
[----:B------:R-:W-:-:S04]  /*1690*/  USHF.R.U32.HI UR8, URZ, 0x4, UR8 ;  /* 0x000000043f087899 */ /* 0x000fc80008011608 */
[----:B------:R-:W-:-:S12]  /*16a0*/  ULOP3.LUT UR7, UR8, 0x3fff, URZ, 0xc0, !UPT ;  /* 0x00003fff08077892 */ /* 0x000fd8000f8ec03f */
.L_x_25:
[----:B------:R-:W-:-:S13]  /*16b0*/  ISETP.NE.AND P2, PT, R92, 0x3, PT ;  /* 0x000000035c00780c */ /* 0x000fda0003f45270 */
[----:B01----:R-:W-:Y:S05]  /*16c0*/  @!P2 BRA `(.L_x_19) ;  /* 0x000000000004a947 */ /* 0x003fea0003800000 */
[----:B------:R-:W-:Y:S01]  /*16d0*/  BPT.TRAP 0x1 ;  /* 0x000000040000795c */ /* 0x000fe20000300000 */
.L_x_19:
[----:B------:R-:W-:Y:S01]  /*16e0*/  ULEA UR8, UR12, UR13, 0x3 ;  /* 0x0000000d0c087291 */ /* 0x000fe2000f8e183f */
[----:B------:R-:W-:-:S08]  /*16f0*/  SHF.L.U32 R13, R15, 0x1f, RZ ;  /* 0x0000001f0f0d7819 */ /* 0x000fd000000006ff */
[----:B------:R0:W1:Y:S01]  /*1700*/  SYNCS.PHASECHK.TRANS64.TRYWAIT P1, [UR8], R13 ;  /* 0x0000000dff0075a7 */ /* 0x0000620008020148 */
[----:B------:R-:W-:Y:S05]  /*1710*/  @!P2 BRA `(.L_x_20) ;  /* 0x000000000004a947 */ /* 0x000fea0003800000 */
[----:B------:R-:W-:Y:S01]  /*1720*/  BPT.TRAP 0x1 ;  /* 0x000000040000795c */ /* 0x000fe20000300000 */
.L_x_20:
[C---:B------:R-:W-:Y:S02]  /*1730*/  IMAD.SHL.U32 R11, R0.reuse, 0x20, RZ ;  /* 0x00000020000b7824 */ /* 0x040fe400078e00ff */
[C---:B------:R-:W-:Y:S02]  /*1740*/  IMAD.SHL.U32 R16, R0.reuse, 0x200, RZ ;  /* 0x0000020000107824 */ /* 0x040fe400078e00ff */
[----:B------:R-:W-:Y:S01]  /*1750*/  IMAD.SHL.U32 R20, R0, 0x10, RZ ;  /* 0x0000001000147824 */ /* 0x000fe200078e00ff */
[----:B------:R-:W-:-:S04]  /*1760*/  LOP3.LUT R11, R11, 0x1c00, RZ, 0xc0, !PT ;  /* 0x00001c000b0b7812 */ /* 0x000fc800078ec0ff */
[----:B------:R-:W-:Y:S01]  /*1770*/  LOP3.LUT R11, R11, 0x200, R16, 0xf8, !PT ;  /* 0x000002000b0b7812 */ /* 0x000fe200078ef810 */
[----:B------:R-:W-:-:S03]  /*1780*/  IMAD.U32 R16, RZ, RZ, UR12 ;  /* 0x0000000cff107e24 */ /* 0x000fc6000f8e00ff */
[----:B------:R-:W-:-:S04]  /*1790*/  LOP3.LUT R11, R11, 0x1c0, R20, 0xf8, !PT ;  /* 0x000001c00b0b7812 */ /* 0x000fc800078ef814 */
[----:B------:R-:W-:-:S04]  /*17a0*/  LOP3.LUT R11, R11, 0x20, R20, 0xf8, !PT ;  /* 0x000000200b0b7812 */ /* 0x000fc800078ef814 */
[----:B------:R-:W-:-:S05]  /*17b0*/  SHF.R.U32.HI R11, RZ, 0x3, R11 ;  /* 0x00000003ff0b7819 */ /* 0x000fca000001160b */
[----:B------:R-:W-:Y:S01]  /*17c0*/  IMAD R11, R16, 0x400, R11 ;  /* 0x00000400100b7824 */ /* 0x000fe200078e020b */
[----:B-1----:R-:W-:Y:S06]  /*17d0*/  @P1 BRA `(.L_x_21) ;  /* 0x0000000000081947 */ /* 0x002fec0003800000 */
[----:B------:R-:W1:Y:S02]  /*17e0*/  SYNCS.PHASECHK.TRANS64.TRYWAIT P1, [UR8], R13 ;  /* 0x0000000dff0075a7 */ /* 0x000e640008020148 */
[----:B-1----:R-:W-:Y:S05]  /*17f0*/  @!P1 BRA `(.L_x_22) ;  /* 0x0000007000e49947 */ /* 0x002fea0003800000 */
.L_x_21:
[----:B------:R-:W4:Y:S01]  /*1800*/  LDS R88, [R11+UR13+0x33200] ;  /* 0x0332000d0b587984 */ /* 0x000f220008000800 */
[----:B------:R-:W-:Y:S02]  /*1810*/  UIADD3 UR8, UR13, 0x11200, URZ ;  /* 0x000112000d087890 */ /* 0x000fe4000fffe03f */
[----:B------:R-:W-:Y:S02]  /*1820*/  ULOP3.LUT UR9, UR7, 0x10000, URZ, 0xfc, !UPT ;  /* 0x0001000007097892 */ /* 0x000fe4000f8efc3f */
[----:B------:R-:W-:Y:S01]  /*1830*/  USHF.R.U32.HI UR8, URZ, 0x4, UR8 ;  /* 0x000000043f087899 */ /* 0x000fe20008011608 */
[----:B------:R-:W-:-:S03]  /*1840*/  UMOV UR11, 0x80000020 ;  /* 0x80000020000b7882 */ /* 0x000fc60000000000 */
[----:B------:R-:W-:-:S04]  /*1850*/  ULOP3.LUT UR8, UR8, 0x3fff, URZ, 0xc0, !UPT ;  /* 0x00003fff08087892 */ /* 0x000fc8000f8ec03f */
[----:B------:R-:W-:Y:S02]  /*1860*/  ULOP3.LUT UR10, UR8, 0x10000, URZ, 0xfc, !UPT ;  /* 0x00010000080a7892 */ /* 0x000fe4000f8efc3f */
[----:B------:R-:W-:Y:S02]  /*1870*/  ULEA UR8, UR12, UR9, 0x8 ;  /* 0x000000090c087291 */ /* 0x000fe4000f8e403f */
[----:B------:R-:W-:Y:S01]  /*1880*/  ULEA UR10, UR12, UR10, 0x9 ;  /* 0x0000000a0c0a7291 */ /* 0x000fe2000f8e483f */
[----:B------:R-:W-:Y:S01]  /*1890*/  UMOV UR9, 0xc0000010 ;  /* 0xc000001000097882 */ /* 0x000fe20000000000 */
[----:B----4-:R-:W-:-:S07]  /*18a0*/  WARPGROUP.ARRIVE ;  /* 0x00000000000079c5 */ /* 0x010fce0000000000 */
[----:B------:R-:W-:Y:S03]  /*18b0*/  IGMMA.SP.64x128x64.S8.S8 R24, gdesc[UR8], R24, UP0, R88, gsb0 ;  /* 0x03805800081879f1 */ /* 0x000fe6000b841218 */
[----:B------:R-:W-:Y:S02]  /*18c0*/  WARPGROUP.DEPBAR.LE gsb0, 0x0 ;  /* 0x00008000000079c5 */ /* 0x000fe40000010000 */
[----:B------:R-:W-:Y:S05]  /*18d0*/  @!P2 BRA `(.L_x_23) ;  /* 0x000000000004a947 */ /* 0x000fea0003800000 */
[----:B------:R-:W-:Y:S01]  /*18e0*/  BPT.TRAP 0x1 ;  /* 0x000000040000795c */ /* 0x000fe20000300000 */
.L_x_23:
[----:B------:R-:W-:Y:S02]  /*18f0*/  @P0 LEA R11, R10, UR13, 0x3 ;  /* 0x0000000d0a0b0c11 */ /* 0x000fe4000f8e18ff */
[----:B------:R-:W-:-:S03]  /*1900*/  ISETP.GT.U32.AND P1, PT, R4, 0x1, PT ;  /* 0x000000010400780c */ /* 0x000fc60003f24070 */
[----:B-1----:R-:W-:-:S05]  /*1910*/  @P0 VIADD R16, R11, 0x88 ;  /* 0x000000880b100836 */ /* 0x002fca0000000000 */
[----:B------:R-:W-:-:S04]  /*1920*/  @P0 PRMT R16, R5, 0x654, R16 ;  /* 0x0000065405100816 */ /* 0x000fc80000000010 */
[----:B------:R1:W-:Y:S01]  /*1930*/  @P0 SYNCS.ARRIVE.TRANS64.RED.A1T0 RZ, [R16+URZ], RZ ;  /* 0x000000ff10ff09a7 */ /* 0x0003e2000810043f */
[----:B------:R-:W-:Y:S05]  /*1940*/  @P1 BRA `(.L_x_24) ;  /* 0x0000000000041947 */ /* 0x000fea0003800000 */
[----:B------:R-:W-:Y:S01]  /*1950*/  BPT.TRAP 0x1 ;  /* 0x000000040000795c */ /* 0x000fe20000300000 */
.L_x_24:
[----:B------:R-:W-:Y:S01]  /*1960*/  UIADD3 UR12, UR12, 0x1, URZ ;  /* 0x000000010c0c7890 */ /* 0x000fe2000fffe03f */
[----:B------:R-:W-:Y:S01]  /*1970*/  ISETP.GT.AND P2, PT, R8, 0x1, PT ;  /* 0x000000010800780c */ /* 0x000fe20003f44270 */
[----:B------:R-:W-:Y:S02]  /*1980*/  VIADD R10, R10, 0x1 ;  /* 0x000000010a0a7836 */ /* 0x000fe40000000000 */
[----:B------:R-:W-:Y:S01]  /*1990*/  UISETP.NE.AND UP0, UPT, UR12, 0x11, UPT ;  /* 0x000000110c00788c */ /* 0x000fe2000bf05270 */
[----:B------:R-:W-:Y:S02]  /*19a0*/  VIADD R8, R8, 0xffffffff ;  /* 0xffffffff08087836 */ /* 0x000fe40000000000 */
[C---:B------:R-:W-:Y:S01]  /*19b0*/  ISETP.NE.AND P1, PT, R10.reuse, 0x11, PT ;  /* 0x000000110a00780c */ /* 0x040fe20003f25270 */
[----:B------:R-:W-:Y:S02]  /*19c0*/  USEL UR8, URZ, 0x1, UP0 ;  /* 0x000000013f087887 */ /* 0x000fe40008000000 */
[----:B------:R-:W-:Y:S01]  /*19d0*/  USEL UR12, UR12, URZ, UP0 ;  /* 0x0000003f0c0c7287 */ /* 0x000fe20008000000 */
[----:B------:R-:W-:Y:S01]  /*19e0*/  SEL R10, R10, RZ, P1 ;  /* 0x000000ff0a0a7207 */ /* 0x000fe20000800000 */
[----:B------:R-:W-:-:S02]  /*19f0*/  UPLOP3.LUT UP0, UPT, UPT, UPT, UPT, 0x80, 0x0 ;  /* 0x000000000000789c */ /* 0x000fc40003f0f070 */
[----:B------:R-:W-:Y:S01]  /*1a00*/  LOP3.LUT R15, R15, UR8, RZ, 0x3c, !PT ;  /* 0x000000080f0f7c12 */ /* 0x000fe2000f8e3cff */
[----:B------:R-:W-:Y:S08]  /*1a10*/  @P2 BRA `(.L_x_25) ;  /* 0xfffffffc00242947 */ /* 0x000ff0000383ffff */
.L_x_18:
[----:B------:R-:W4:Y:S01]  /*1a20*/  LDC R19, c[0x0][0x288] ;  /* 0x0000a200ff137b82 */ /* 0x000f220000000800 */
[----:B------:R-:W-:Y:S01]  /*1a30*/  LOP3.LUT R8, R0, 0x60, RZ, 0xc0, !PT ;  /* 0x0000006000087812 */ /* 0x000fe200078ec0ff */
[----:B------:R-:W-:Y:S01]  /*1a40*/  IMAD.SHL.U32 R20, R18, 0x80, RZ ;  /* 0x0000008012147824 */ /* 0x000fe200078e00ff */
[----:B------:R-:W-:Y:S01]  /*1a50*/  SHF.R.U32.HI R10, RZ, 0x2, R0 ;  /* 0x00000002ff0a7819 */ /* 0x000fe20000011600 */
[----:B------:R-:W-:Y:S01]  /*1a60*/  UIADD3 UR5, UR6, UR5, URZ ;  /* 0x0000000506057290 */ /* 0x000fe2000fffe03f */
[----:B------:R-:W-:Y:S01]  /*1a70*/  SHF.R.U32.HI R8, RZ, 0x5, R8 ;  /* 0x00000005ff087819 */ /* 0x000fe20000011608 */
[----:B------:R-:W-:Y:S01]  /*1a80*/  ULDC UR12, c[0x0][0x284] ;  /* 0x0000a100000c7ab9 */ /* 0x000fe20000000800 */
[----:B------:R-:W-:Y:S01]  /*1a90*/  LOP3.LUT R11, R10, 0x7, RZ, 0xc0, !PT ;  /* 0x000000070a0b7812 */ /* 0x000fe200078ec0ff */
[----:B------:R-:W-:Y:S01]  /*1aa0*/  UISETP.GT.U32.AND UP0, UPT, UR5, 0x10, UPT ;  /* 0x000000100500788c */ /* 0x000fe2000bf04070 */
[----:B0-----:R-:W-:Y:S01]  /*1ab0*/  SHF.R.U32.HI R13, RZ, 0x1, R0 ;  /* 0x00000001ff0d7819 */ /* 0x001fe20000011600 */
[----:B------:R-:W-:Y:S01]  /*1ac0*/  IMAD.SHL.U32 R10, R8, 0x10, RZ ;  /* 0x00000010080a7824 */ /* 0x000fe200078e00ff */
[----:B------:R-:W-:Y:S01]  /*1ad0*/  SHF.R.S32.HI R21, RZ, 0x1f, R12 ;  /* 0x0000001fff157819 */ /* 0x000fe2000001140c */
[----:B------:R-:W-:Y:S01]  /*1ae0*/  UISETP.LT.U32.AND UP0, UPT, UR6, 0x11, UP0 ;  /* 0x000000110600788c */ /* 0x000fe20008701070 */
[----:B------:R-:W-:-:S02]  /*1af0*/  WARPGROUP.DEPBAR.LE gsb0, 0x0 ;  /* 0x00008000000079c5 */ /* 0x000fc40000010000 */
[--C-:B------:R-:W-:Y:S01]  /*1b00*/  LOP3.LUT R10, R10, 0xfffffff0, R11.reuse, 0xe2, !PT ;  /* 0xfffffff00a0a7812 */ /* 0x100fe200078ee20b */
[----:B------:R-:W-:Y:S01]  /*1b10*/  IMAD R11, R8, -0x10, -R11 ;  /* 0xfffffff0080b7824 */ /* 0x000fe200078e0a0b */
[----:B------:R-:W-:Y:S01]  /*1b20*/  LOP3.LUT R8, R6, 0x1, RZ, 0xc0, !PT ;  /* 0x0000000106087812 */ /* 0x000fe200078ec0ff */
[----:B------:R-:W-:Y:S01]  /*1b30*/  UISETP.GE.U32.AND UP1, UPT, UR6, 0x11, UPT ;  /* 0x000000110600788c */ /* 0x000fe2000bf26070 */
[----:B------:R-:W-:Y:S01]  /*1b40*/  LOP3.LUT R10, R10, 0x40, R13, 0xf8, !PT ;  /* 0x000000400a0a7812 */ /* 0x000fe200078ef80d */
[----:B------:R-:W-:Y:S01]  /*1b50*/  IMAD.SHL.U32 R13, R14, 0x80, RZ ;  /* 0x000000800e0d7824 */ /* 0x000fe200078e00ff */
[----:B------:R-:W-:Y:S01]  /*1b60*/  ULDC.64 UR10, c[0x0][0x6d0] ;  /* 0x0001b400000a7ab9 */ /* 0x000fe20000000a00 */
[----:B-1----:R-:W-:Y:S01]  /*1b70*/  IMAD R16, R8, -0x40, R11 ;  /* 0xffffffc008107824 */ /* 0x002fe200078e020b */
[----:B------:R-:W-:Y:S01]  /*1b80*/  UIMAD.WIDE.U32 UR8, UR5, -0xf0f0f0f, URZ ;  /* 0xf0f0f0f1050878a5 */ /* 0x000fe2000f8e003f */
[----:B----4-:R-:W-:Y:S01]  /*1b90*/  ISETP.GE.AND P1, PT, R20, R19, PT ;  /* 0x000000131400720c */ /* 0x010fe20003f26270 */
[----:B------:R-:W-:Y:S01]  /*1ba0*/  USEL UR7, URZ, 0x1, !UP0 ;  /* 0x000000013f077887 */ /* 0x000fe2000c000000 */
[----:B------:R-:W-:Y:S01]  /*1bb0*/  LOP3.LUT R14, R10, R13, RZ, 0xfc, !PT ;  /* 0x0000000d0a0e7212 */ /* 0x000fe200078efcff */
[----:B------:R-:W-:Y:S01]  /*1bc0*/  IMAD R11, R21, UR10, RZ ;  /* 0x0000000a150b7c24 */ /* 0x000fe2000f8e02ff */
[----:B------:R-:W-:Y:S01]  /*1bd0*/  ISETP.GE.OR P1, PT, R13, UR12, P1 ;  /* 0x0000000c0d007c0c */ /* 0x000fe20008f26670 */
[----:B------:R-:W-:Y:S01]  /*1be0*/  USHF.R.U32.HI UR8, URZ, 0x4, UR9 ;  /* 0x000000043f087899 */ /* 0x000fe20008011609 */
[--C-:B------:R-:W-:Y:S01]  /*1bf0*/  SHF.R.S32.HI R15, RZ, 0x1f, R14.reuse ;  /* 0x0000001fff0f7819 */ /* 0x100fe2000001140e */
[----:B------:R-:W-:Y:S01]  /*1c00*/  ULOP3.LUT UR4, UR4, UR7, URZ, 0x3c, !UPT ;  /* 0x0000000704047292 */ /* 0x000fe2000f8e3c3f */
[----:B------:R-:W-:Y:S01]  /*1c10*/  LOP3.LUT R8, R0, 0x3, RZ, 0xc0, !PT ;  /* 0x0000000300087812 */ /* 0x000fe200078ec0ff */
[C---:B------:R-:W-:Y:S01]  /*1c20*/  IMAD R17, R12.reuse, UR11, R11 ;  /* 0x0000000b0c117c24 */ /* 0x040fe2000f8e020b */
[----:B------:R-:W-:Y:S01]  /*1c30*/  UIMAD UR5, UR8, -0x11, UR5 ;  /* 0xffffffef080578a4 */ /* 0x000fe2000f8e0205 */
[----:B------:R-:W-:Y:S01]  /*1c40*/  IMAD.WIDE.U32 R10, R12, UR10, R14 ;  /* 0x0000000a0c0a7c25 */ /* 0x000fe2000f8e000e */
[----:B------:R-:W-:-:S03]  /*1c50*/  @UP1 ULOP3.LUT UR4, UR4, 0x1, UR8, 0x78, !UPT ;  /* 0x0000000104041892 */ /* 0x000fc6000f8e7808 */
[----:B------:R-:W-:Y:S01]  /*1c60*/  IMAD R19, R8, -0x2, R19 ;  /* 0xfffffffe08137824 */ /* 0x000fe200078e0213 */
[----:B------:R-:W-:Y:S01]  /*1c70*/  IADD3 R8, -R13, UR12, R16 ;  /* 0x0000000c0d087c10 */ /* 0x000fe2000fffe110 */
[----:B------:R-:W-:Y:S02]  /*1c80*/  IMAD.IADD R17, R11, 0x1, R17 ;  /* 0x000000010b117824 */ /* 0x000fe400078e0211 */
[----:B------:R-:W-:Y:S02]  /*1c90*/  IMAD.MOV.U32 R16, RZ, RZ, R10 ;  /* 0x000000ffff107224 */ /* 0x000fe400078e000a */
[----:B------:R-:W-:Y:S02]  /*1ca0*/  IMAD.IADD R11, R19, 0x1, -R20 ;  /* 0x00000001130b7824 */ /* 0x000fe400078e0a14 */
[----:B------:R-:W-:Y:S01]  /*1cb0*/  IMAD.MOV.U32 R10, RZ, RZ, -0x1 ;  /* 0xffffffffff0a7424 */ /* 0x000fe200078e00ff */
[----:B------:R-:W-:Y:S06]  /*1cc0*/  @P1 BRA `(.L_x_26) ;  /* 0x0000004800981947 */ /* 0x000fec0003800000 */
[----:B------:R-:W0:Y:S01]  /*1cd0*/  LDC.64 R100, c[0x0][0x6c8] ;  /* 0x0001b200ff647b82 */ /* 0x000e220000000a00 */
[----:B---3-5:R-:W-:Y:S01]  /*1ce0*/  ISETP.NE.AND P2, PT, R9, RZ, PT ;  /* 0x000000ff0900720c */ /* 0x028fe20003f45270 */
[----:B------:R-:W-:Y:S01]  /*1cf0*/  IMAD.WIDE R18, R18, 0x80, RZ ;  /* 0x0000008012127825 */ /* 0x000fe200078e02ff */
[----:B------:R-:W-:Y:S01]  /*1d00*/  ISETP.GT.AND P1, PT, R11, RZ, PT ;  /* 0x000000ff0b00720c */ /* 0x000fe20003f24270 */
[----:B------:R-:W-:Y:S02]  /*1d10*/  BSSY B0, `(.L_x_26) ;  /* 0x00004a1000007945 */ /* 0x000fe40003800000 */
[----:B------:R-:W-:Y:S01]  /*1d20*/  IMAD.SHL.U32 R13, R0, 0x2, RZ ;  /* 0x00000002000d7824 */ /* 0x000fe200078e00ff */
[----:B------:R-:W-:-:S04]  /*1d30*/  ISETP.GT.AND P5, PT, R8, RZ, P1 ;  /* 0x000000ff0800720c */ /* 0x000fc80000fa4270 */
[----:B------:R-:W-:Y:S01]  /*1d40*/  LOP3.LUT R97, R18, 0x6, R13, 0xf8, !PT ;  /* 0x0000000612617812 */ /* 0x000fe200078ef80d */
[----:B0-----:R-:W-:-:S04]  /*1d50*/  IMAD R20, R19, R100, RZ ;  /* 0x0000006413147224 */ /* 0x001fc800078e02ff */
[----:B------:R-:W-:-:S04]  /*1d60*/  IMAD.WIDE.U32 R90, R97, R100, R16 ;  /* 0x00000064615a7225 */ /* 0x000fc800078e0010 */
[----:B------:R-:W-:-:S04]  /*1d70*/  IMAD R13, R97, R101, R20 ;  /* 0x00000065610d7224 */ /* 0x000fc800078e0214 */
[----:B------:R-:W-:Y:S01]  /*1d80*/  IMAD.IADD R99, R91, 0x1, R13 ;  /* 0x000000015b637824 */ /* 0x000fe200078e020d */
[----:B------:R-:W-:Y:S06]  /*1d90*/  @!P2 BRA `(.L_x_27) ;  /* 0x0000003000e4a947 */ /* 0x000fec0003800000 */
[----:B------:R-:W-:Y:S01]  /*1da0*/  ULDC.64 UR8, c[0x0][0x6b8] ;  /* 0x0001ae0000087ab9 */ /* 0x000fe20000000a00 */
[----:B------:R-:W-:Y:S01]  /*1db0*/  ULDC.64 UR12, c[0x0][0x6b0] ;  /* 0x0001ac00000c7ab9 */ /* 0x000fe20000000a00 */
[----:B------:R-:W-:Y:S01]  /*1dc0*/  IMAD R13, R21, UR8, RZ ;  /* 0x00000008150d7c24 */ /* 0x000fe2000f8e02ff */
[----:B------:R-:W-:Y:S01]  /*1dd0*/  ULDC.64 UR16, c[0x0][0x6a8] ;  /* 0x0001aa0000107ab9 */ /* 0x000fe20000000a00 */
[----:B------:R-:W-:Y:S01]  /*1de0*/  IMAD R18, R19, UR12, RZ ;  /* 0x0000000c13127c24 */ /* 0x000fe2000f8e02ff */
[----:B------:R-:W0:Y:S01]  /*1df0*/  LDC.64 R88, c[0x0][0x6b0] ;  /* 0x0001ac00ff587b82 */ /* 0x000e220000000a00 */
[----:B------:R-:W-:Y:S01]  /*1e00*/  IMAD.WIDE.U32 R94, R12, UR8, R14 ;  /* 0x000000080c5e7c25 */ /* 0x000fe2000f8e000e */
[----:B------:R-:W-:-:S03]  /*1e10*/  ULDC.64 UR10, c[0x0][0x6c0] ;  /* 0x0001b000000a7ab9 */ /* 0x000fc60000000a00 */
[----:B------:R-:W-:Y:S02]  /*1e20*/  IMAD R93, R12, UR9, R13 ;  /* 0x000000090c5d7c24 */ /* 0x000fe4000f8e020d */
[----:B------:R-:W-:Y:S02]  /*1e30*/  IMAD R91, R97, UR13, R18 ;  /* 0x0000000d615b7c24 */ /* 0x000fe4000f8e0212 */
[----:B------:R-:W-:Y:S02]  /*1e40*/  IMAD.IADD R19, R95, 0x1, R93 ;  /* 0x000000015f137824 */ /* 0x000fe400078e025d */
[----:B------:R-:W-:-:S04]  /*1e50*/  IMAD.MOV.U32 R18, RZ, RZ, R94 ;  /* 0x000000ffff127224 */ /* 0x000fc800078e005e */
[----:B------:R-:W-:-:S04]  /*1e60*/  IMAD.WIDE.U32 R16, R97, UR12, R18 ;  /* 0x0000000c61107c25 */ /* 0x000fc8000f8e0012 */
[----:B------:R-:W-:Y:S01]  /*1e70*/  IMAD.IADD R13, R17, 0x1, R91 ;  /* 0x00000001110d7824 */ /* 0x000fe200078e025b */
[----:B------:R-:W-:-:S04]  /*1e80*/  LEA R20, P2, R16, UR16, 0x2 ;  /* 0x0000001010147c11 */ /* 0x000fc8000f8410ff */
[----:B------:R-:W-:-:S05]  /*1e90*/  LEA.HI.X R21, R16, UR17, R13, 0x2, P2 ;  /* 0x0000001110157c11 */ /* 0x000fca00090f140d */
[----:B------:R-:W3:Y:S01]  /*1ea0*/  @P5 LDG.E.LTC128B R98, desc[UR14][R20.64] ;  /* 0x0000000e14625981 */ /* 0x000ee2000c1e1920 */
[C---:B------:R-:W-:Y:S01]  /*1eb0*/  LEA R16, P2, R90.reuse, UR10, 0x2 ;  /* 0x0000000a5a107c11 */ /* 0x040fe2000f8410ff */
[C---:B------:R-:W-:Y:S01]  /*1ec0*/  IMAD.WIDE.U32 R22, R97.reuse, UR12, R14 ;  /* 0x0000000c61167c25 */ /* 0x040fe2000f8e000e */
[----:B------:R-:W-:Y:S02]  /*1ed0*/  BSSY B1, `(.L_x_28) ;  /* 0x0000015000017945 */ /* 0x000fe40003800000 */
[----:B------:R-:W-:Y:S01]  /*1ee0*/  LEA.HI.X R17, R90, UR11, R99, 0x2, P2 ;  /* 0x0000000b5a117c11 */ /* 0x000fe200090f1463 */
[----:B0-----:R-:W-:Y:S01]  /*1ef0*/  IMAD.WIDE.U32 R96, R97, UR12, R88 ;  /* 0x0000000c61607c25 */ /* 0x001fe2000f8e0058 */
[----:B------:R-:W-:-:S03]  /*1f00*/  ISETP.GT.AND P2, PT, R11, 0x1, PT ;  /* 0x000000010b00780c */ /* 0x000fc60003f44270 */
[C---:B------:R-:W-:Y:S01]  /*1f10*/  IMAD.IADD R99, R91.reuse, 0x1, R97 ;  /* 0x000000015b637824 */ /* 0x040fe200078e0261 */
[----:B------:R-:W-:Y:S01]  /*1f20*/  IADD3 R94, P4, R94, R96, RZ ;  /* 0x000000605e5e7210 */ /* 0x000fe20007f9e0ff */
[----:B------:R-:W-:-:S03]  /*1f30*/  IMAD.IADD R23, R91, 0x1, R23 ;  /* 0x000000015b177824 */ /* 0x000fc600078e0217 */
[----:B------:R-:W-:Y:S01]  /*1f40*/  LEA R18, P6, R94, UR16, 0x2 ;  /* 0x000000105e127c11 */ /* 0x000fe2000f8c10ff */
[----:B------:R-:W-:Y:S02]  /*1f50*/  IMAD.X R19, R99, 0x1, R19, P4 ;  /* 0x0000000163137824 */ /* 0x000fe400020e0613 */
[----:B------:R-:W-:Y:S01]  /*1f60*/  IMAD.WIDE.U32 R88, R12, UR8, R22 ;  /* 0x000000080c587c25 */ /* 0x000fe2000f8e0016 */
[----:B------:R-:W-:Y:S02]  /*1f70*/  LEA R22, P4, R100, R16, 0x2 ;  /* 0x0000001064167211 */ /* 0x000fe400078810ff */
[----:B------:R-:W-:Y:S02]  /*1f80*/  LEA.HI.X R19, R94, UR17, R19, 0x2, P6 ;  /* 0x000000115e137c11 */ /* 0x000fe4000b0f1413 */
[----:B------:R-:W-:Y:S01]  /*1f90*/  LEA R90, P6, R88, UR16, 0x2 ;  /* 0x00000010585a7c11 */ /* 0x000fe2000f8c10ff */
[----:B---3--:R-:W-:-:S04]  /*1fa0*/  IMAD R13, R98, R9, RZ ;  /* 0x00000009620d7224 */ /* 0x008fc800078e02ff */
[----:B--2---:R-:W-:Y:S02]  /*1fb0*/  IMAD R95, R24, R7, R13 ;  /* 0x00000007185f7224 */ /* 0x004fe400078e020d */
[----:B------:R-:W-:-:S03]  /*1fc0*/  IMAD.IADD R13, R93, 0x1, R89 ;  /* 0x000000015d0d7824 */ /* 0x000fc600078e0259 */
[----:B------:R0:W-:Y:S01]  /*1fd0*/  @P5 STG.E desc[UR14][R16.64], R95 ;  /* 0x0000005f10005986 */ /* 0x0001e2000c10190e */
[----:B------:R-:W-:Y:S02]  /*1fe0*/  ISETP.GT.AND P5, PT, R8, RZ, P2 ;  /* 0x000000ff0800720c */ /* 0x000fe400017a4270 */
[----:B------:R-:W-:-:S11]  /*1ff0*/  LEA.HI.X R91, R88, UR17, R13, 0x2, P6 ;  /* 0x00000011585b7c11 */ /* 0x000fd6000b0f140d */
[----:B0-----:R-:W-:Y:S05]  /*2000*/  @!P5 BRA `(.L_x_29) ;  /* 0x000000000004d947 */ /* 0x001fea0003800000 */
[----:B------:R0:W5:Y:S02]  /*2010*/  LDG.E.LTC128B R98, desc[UR14][R18.64] ;  /* 0x0000000e12627981 */ /* 0x000164000c1e1920 */
.L_x_29:
[----:B------:R-:W-:Y:S05]  /*2020*/  BSYNC B1 ;  /* 0x0000000000017941 */ /* 0x000fea0003800000 */
.L_x_28:
[----:B-----5:R-:W-:Y:S01]  /*2030*/  IMAD R24, R98, R9, RZ ;  /* 0x0000000962187224 */ /* 0x020fe200078e02ff */
[----:B------:R-:W-:Y:S01]  /*2040*/  LEA.HI.X R23, R100, R17, R101, 0x2, P4 ;  /* 0x0000001164177211 */ /* 0x000fe200020f1465 */
[----:B------:R-:W-:Y:S01]  /*2050*/  BSSY B1, `(.L_x_30) ;  /* 0x0000008000017945 */ /* 0x000fe20003800000 */
[----:B------:R-:W-:Y:S01]  /*2060*/  ISETP.GT.AND P1, PT, R8, 0x8, P1 ;  /* 0x000000080800780c */ /* 0x000fe20000f24270 */
[----:B------:R-:W-:Y:S01]  /*2070*/  IMAD R25, R25, R7, R24 ;  /* 0x0000000719197224 */ /* 0x000fe200078e0218 */
[----:B------:R-:W-:-:S04]  /*2080*/  IADD3 R14, P6, R14, R96, RZ ;  /* 0x000000600e0e7210 */ /* 0x000fc80007fde0ff */
[----:B------:R1:W-:Y:S01]  /*2090*/  @P5 STG.E desc[UR14][R22.64], R25 ;  /* 0x0000001916005986 */ /* 0x0003e2000c10190e */
[----:B------:R-:W-:-:S06]  /*20a0*/  IMAD.X R15, R15, 0x1, R99, P6 ;  /* 0x000000010f0f7824 */ /* 0x000fcc00030e0663 */
[----:B------:R-:W-:Y:S05]  /*20b0*/  @!P1 BRA `(.L_x_31) ;  /* 0x0000000000049947 */ /* 0x000fea0003800000 */
[----:B------:R2:W5:Y:S02]  /*20c0*/  LDG.E.LTC128B R98, desc[UR14][R90.64+0x20] ;  /* 0x0000200e5a627981 */ /* 0x000564000c1e1920 */
.L_x_31:
[----:B------:R-:W-:Y:S05]  /*20d0*/  BSYNC B1 ;  /* 0x0000000000017941 */ /* 0x000fea0003800000 */
.L_x_30:
[----:B------:R-:W-:Y:S01]  /*20e0*/  IMAD.WIDE.U32 R12, R12, UR8, R14 ;  /* 0x000000080c0c7c25 */ /* 0x000fe2000f8e000e */
[----:B------:R-:W-:Y:S01]  /*20f0*/  ISETP.GT.AND P2, PT, R8, 0x8, P2 ;  /* 0x000000080800780c */ /* 0x000fe20001744270 */
[----:B------:R-:W-:Y:S01]  /*2100*/  USHF.L.U64.HI UR10, UR12, 0x5, UR13 ;  /* 0x000000050c0a7899 */ /* 0x000fe2000801020d */
[----:B------:R-:W-:Y:S01]  /*2110*/  ISETP.GT.AND P4, PT, R11, 0x8, PT ;  /* 0x000000080b00780c */ /* 0x000fe20003f84270 */
[----:B------:R-:W-:Y:S01]  /*2120*/  IMAD.IADD R13, R93, 0x1, R13 ;  /* 0x000000015d0d7824 */ /* 0x000fe200078e020d */
[----:B------:R-:W-:Y:S01]  /*2130*/  LEA R14, P6, R12, UR16, 0x2 ;  /* 0x000000100c0e7c11 */ /* 0x000fe2000f8c10ff */
[----:B-----5:R-:W-:Y:S01]  /*2140*/  IMAD R24, R98, R9, RZ ;  /* 0x0000000962187224 */ /* 0x020fe200078e02ff */
[----:B------:R-:W-:Y:S01]  /*2150*/  USHF.L.U32 UR9, UR12, 0x5, URZ ;  /* 0x000000050c097899 */ /* 0x000fe2000800063f */
[----:B------:R-:W-:Y:S01]  /*2160*/  BSSY B1, `(.L_x_32) ;  /* 0x0000009000017945 */ /* 0x000fe20003800000 */
[----:B------:R-:W-:Y:S01]  /*2170*/  LEA.HI.X R15, R12, UR17, R13, 0x2, P6 ;  /* 0x000000110c0f7c11 */ /* 0x000fe2000b0f140d */
[----:B-1----:R-:W-:Y:S01]  /*2180*/  IMAD R25, R26, R7, R24 ;  /* 0x000000071a197224 */ /* 0x002fe200078e0218 */
[----:B------:R-:W-:Y:S01]  /*2190*/  ISETP.GT.AND P5, PT, R8, RZ, P4 ;  /* 0x000000ff0800720c */ /* 0x000fe200027a4270 */
[----:B------:R-:W-:-:S02]  /*21a0*/  @P1 IMAD.MOV.U32 R12, RZ, RZ, R16 ;  /* 0x000000ffff0c1224 */ /* 0x000fc400078e0010 */
[----:B------:R-:W-:-:S05]  /*21b0*/  @P1 IMAD.MOV.U32 R13, RZ, RZ, R17 ;  /* 0x000000ffff0d1224 */ /* 0x000fca00078e0011 */
[----:B------:R1:W-:Y:S01]  /*21c0*/  @P1 STG.E desc[UR14][R12.64+0x20], R25 ;  /* 0x000020190c001986 */ /* 0x0003e2000c10190e */
[----:B------:R-:W-:Y:S05]  /*21d0*/  @!P2 BRA `(.L_x_33) ;  /* 0x000000000004a947 */ /* 0x000fea0003800000 */
[----:B------:R3:W5:Y:S02]  /*21e0*/  LDG.E.LTC128B R98, desc[UR14][R14.64+0x20] ;  /* 0x0000200e0e627981 */ /* 0x000764000c1e1920 */
.L_x_33:
[----:B------:R-:W-:Y:S05]  /*21f0*/  BSYNC B1 ;  /* 0x0000000000017941 */ /* 0x000fea0003800000 */
.L_x_32:
[----:B-1---5:R-:W-:Y:S01]  /*2200*/  IMAD R12, R98, R9, RZ ;  /* 0x00000009620c7224 */ /* 0x022fe200078e02ff */
[----:B------:R-:W-:Y:S01]  /*2210*/  IADD3 R24, P1, R20, UR9, RZ ;  /* 0x0000000914187c10 */ /* 0x000fe2000ff3e0ff */
[----:B---3--:R-:W-:Y:S02]  /*2220*/  @P2 IMAD.MOV.U32 R14, RZ, RZ, R22 ;  /* 0x000000ffff0e2224 */ /* 0x008fe400078e0016 */
[----:B--2---:R-:W-:Y:S01]  /*2230*/  IMAD R91, R27, R7, R12 ;  /* 0x000000071b5b7224 */ /* 0x004fe200078e020c */
[----:B------:R-:W-:Y:S01]  /*2240*/  IADD3.X R25, R21, UR10, RZ, P1, !PT ;  /* 0x0000000a15197c10 */ /* 0x000fe20008ffe4ff */
[----:B------:R-:W-:-:S05]  /*2250*/  @P2 IMAD.MOV.U32 R15, RZ, RZ, R23 ;  /* 0x000000ffff0f2224 */ /* 0x000fca00078e0017 */
[----:B------:R1:W-:Y:S04]  /*2260*/  @P2 STG.E desc[UR14][R14.64+0x20], R91 ;  /* 0x0000205b0e002986 */ /* 0x0003e8000c10190e */
[----:B------:R-:W2:Y:S01]  /*2270*/  @P5 LDG.E.LTC128B R98, desc[UR14][R24.64] ;  /* 0x0000000e18625981 */ /* 0x000ea2000c1e1920 */
[C---:B------:R-:W-:Y:S01]  /*2280*/  IMAD.SHL.U32 R13, R100.reuse, 0x20, RZ ;  /* 0x00000020640d7824 */ /* 0x040fe200078e00ff */
[----:B------:R-:W-:Y:S01]  /*2290*/  SHF.L.U64.HI R12, R100, 0x5, R101 ;  /* 0x00000005640c7819 */ /* 0x000fe20000010265 */
[----:B------:R-:W-:Y:S01]  /*22a0*/  BSSY B1, `(.L_x_34) ;  /* 0x000000c000017945 */ /* 0x000fe20003800000 */
[----:B------:R-:W-:Y:S02]  /*22b0*/  ISETP.GT.AND P1, PT, R11, 0x9, PT ;  /* 0x000000090b00780c */ /* 0x000fe40003f24270 */
[----:B------:R-:W-:-:S02]  /*22c0*/  IADD3 R26, P6, R13, R16, RZ ;  /* 0x000000100d1a7210 */ /* 0x000fc40007fde0ff */
[----:B------:R-:W-:-:S03]  /*22d0*/  ISETP.GT.AND P2, PT, R8, RZ, P1 ;  /* 0x000000ff0800720c */ /* 0x000fc60000f44270 */
[----:B------:R-:W-:Y:S02]  /*22e0*/  IMAD.X R27, R12, 0x1, R17, P6 ;  /* 0x000000010c1b7824 */ /* 0x000fe400030e0611 */
[----:B--2---:R-:W-:-:S04]  /*22f0*/  IMAD R88, R98, R9, RZ ;  /* 0x0000000962587224 */ /* 0x004fc800078e02ff */
[----:B------:R-:W-:Y:S01]  /*2300*/  IMAD R93, R28, R7, R88 ;  /* 0x000000071c5d7224 */ /* 0x000fe200078e0258 */
[----:B------:R-:W-:-:S04]  /*2310*/  IADD3 R88, P6, R18, UR9, RZ ;  /* 0x0000000912587c10 */ /* 0x000fc8000ffde0ff */
[----:B------:R1:W-:Y:S01]  /*2320*/  @P5 STG.E desc[UR14][R26.64], R93 ;  /* 0x0000005d1a005986 */ /* 0x0003e2000c10190e */
[----:B------:R-:W-:Y:S01]  /*2330*/  IADD3.X R89, R19, UR10, RZ, P6, !PT ;  /* 0x0000000a13597c10 */ /* 0x000fe2000b7fe4ff */
[----:B------:R-:W-:Y:S07]  /*2340*/  @!P2 BRA `(.L_x_35) ;  /* 0x000000000004a947 */ /* 0x000fee0003800000 */
[----:B------:R2:W5:Y:S02]  /*2350*/  LDG.E.LTC128B R98, desc[UR14][R88.64] ;  /* 0x0000000e58627981 */ /* 0x000564000c1e1920 */
.L_x_35:
[----:B------:R-:W-:Y:S05]  /*2360*/  BSYNC B1 ;  /* 0x0000000000017941 */ /* 0x000fea0003800000 */
.L_x_34:
[----:B------:R-:W-:Y:S01]  /*2370*/  UIADD3 UR7, UP0, UR9, 0x20, URZ ;  /* 0x0000002009077890 */ /* 0x000fe2000ff1e03f */
[----:B------:R-:W-:Y:S01]  /*2380*/  ISETP.GT.AND P4, PT, R8, 0x8, P4 ;  /* 0x000000080800780c */ /* 0x000fe20002784270 */
[----:B-1---5:R-:W-:Y:S01]  /*2390*/  IMAD R14, R98, R9, RZ ;  /* 0x00000009620e7224 */ /* 0x022fe200078e02ff */
[----:B------:R-:W-:Y:S01]  /*23a0*/  IADD3 R90, P5, R13, R22, RZ ;  /* 0x000000160d5a7210 */ /* 0x000fe20007fbe0ff */
[----:B------:R-:W-:Y:S02]  /*23b0*/  UIADD3.X UR8, URZ, UR10, URZ, UP0, !UPT ;  /* 0x0000000a3f087290 */ /* 0x000fe400087fe43f */
[----:B------:R-:W-:Y:S01]  /*23c0*/  IADD3 R20, P6, R20, UR7, RZ ;  /* 0x0000000714147c10 */ /* 0x000fe2000ffde0ff */
[----:B------:R-:W-:Y:S02]  /*23d0*/  IMAD R93, R29, R7, R14 ;  /* 0x000000071d5d7224 */ /* 0x000fe400078e020e */
[----:B------:R-:W-:Y:S01]  /*23e0*/  IMAD.X R91, R12, 0x1, R23, P5 ;  /* 0x000000010c5b7824 */ /* 0x000fe200028e0617 */
[----:B------:R-:W-:-:S04]  /*23f0*/  IADD3.X R21, R21, UR8, RZ, P6, !PT ;  /* 0x0000000815157c10 */ /* 0x000fc8000b7fe4ff */
[----:B------:R1:W-:Y:S04]  /*2400*/  @P2 STG.E desc[UR14][R90.64], R93 ;  /* 0x0000005d5a002986 */ /* 0x0003e8000c10190e */
[----:B------:R-:W3:Y:S01]  /*2410*/  @P4 LDG.E.LTC128B R98, desc[UR14][R20.64] ;  /* 0x0000000e14624981 */ /* 0x000ee2000c1e1920 */
[----:B------:R-:W-:Y:S01]  /*2420*/  IADD3 R15, P2, R13, 0x20, RZ ;  /* 0x000000200d0f7810 */ /* 0x000fe20007f5e0ff */
[----:B------:R-:W-:Y:S01]  /*2430*/  BSSY B1, `(.L_x_36) ;  /* 0x000000e000017945 */ /* 0x000fe20003800000 */
[----:B------:R-:W-:Y:S02]  /*2440*/  ISETP.GT.AND P1, PT, R8, 0x8, P1 ;  /* 0x000000080800780c */ /* 0x000fe40000f24270 */
[----:B------:R-:W-:Y:S01]  /*2450*/  IADD3 R16, P5, R15, R16, RZ ;  /* 0x000000100f107210 */ /* 0x000fe20007fbe0ff */
[----:B------:R-:W-:Y:S01]  /*2460*/  IMAD.X R14, RZ, RZ, R12, P2 ;  /* 0x000000ffff0e7224 */ /* 0x000fe200010e060c */
[----:B0-----:R-:W-:-:S02]  /*2470*/  IADD3 R18, P6, R18, UR7, RZ ;  /* 0x0000000712127c10 */ /* 0x001fc4000ffde0ff */
[----:B------:R-:W-:Y:S01]  /*2480*/  ISETP.GT.AND P2, PT, R11, 0x10, PT ;  /* 0x000000100b00780c */ /* 0x000fe20003f44270 */
[----:B------:R-:W-:Y:S01]  /*2490*/  IMAD.X R17, R14, 0x1, R17, P5 ;  /* 0x000000010e117824 */ /* 0x000fe200028e0611 */
[----:B------:R-:W-:Y:S02]  /*24a0*/  IADD3 R28, P5, R15, R22, RZ ;  /* 0x000000160f1c7210 */ /* 0x000fe40007fbe0ff */
[----:B------:R-:W-:Y:S01]  /*24b0*/  IADD3.X R19, R19, UR8, RZ, P6, !PT ;  /* 0x0000000813137c10 */ /* 0x000fe2000b7fe4ff */
[----:B---3--:R-:W-:-:S04]  /*24c0*/  IMAD R29, R98, R9, RZ ;  /* 0x00000009621d7224 */ /* 0x008fc800078e02ff */
[----:B------:R-:W-:-:S05]  /*24d0*/  IMAD R95, R30, R7, R29 ;  /* 0x000000071e5f7224 */ /* 0x000fca00078e021d */
[----:B------:R1:W-:Y:S01]  /*24e0*/  @P4 STG.E desc[UR14][R16.64], R95 ;  /* 0x0000005f10004986 */ /* 0x0003e2000c10190e */
[----:B------:R-:W-:Y:S05]  /*24f0*/  @!P1 BRA `(.L_x_37) ;  /* 0x0000000000049947 */ /* 0x000fea0003800000 */
[----:B------:R0:W5:Y:S02]  /*2500*/  LDG.E.LTC128B R98, desc[UR14][R18.64] ;  /* 0x0000000e12627981 */ /* 0x000164000c1e1920 */
.L_x_37:
[----:B------:R-:W-:Y:S05]  /*2510*/  BSYNC B1 ;  /* 0x0000000000017941 */ /* 0x000fea0003800000 */
.L_x_36:
[----:B-1---5:R-:W-:Y:S01]  /*2520*/  IMAD R16, R98, R9, RZ ;  /* 0x0000000962107224 */ /* 0x022fe200078e02ff */
[----:B------:R-:W-:Y:S01]  /*2530*/  ISETP.GT.AND P4, PT, R8, RZ, P2 ;  /* 0x000000ff0800720c */ /* 0x000fe20001784270 */
[----:B------:R-:W-:Y:S01]  /*2540*/  IMAD.X R29, R14, 0x1, R23, P5 ;  /* 0x000000010e1d7824 */ /* 0x000fe200028e0617 */
[----:B------:R-:W-:Y:S01]  /*2550*/  BSSY B1, `(.L_x_38) ;  /* 0x0000008000017945 */ /* 0x000fe20003800000 */
[----:B------:R-:W-:Y:S01]  /*2560*/  IMAD R31, R31, R7, R16 ;  /* 0x000000071f1f7224 */ /* 0x000fe200078e0210 */
[----:B------:R-:W-:Y:S02]  /*2570*/  IADD3 R16, P6, R24, UR9, RZ ;  /* 0x0000000918107c10 */ /* 0x000fe4000ffde0ff */
[----:B0-----:R-:W-:Y:S02]  /*2580*/  IADD3 R18, P5, R26, R13, RZ ;  /* 0x0000000d1a127210 */ /* 0x001fe40007fbe0ff */
[----:B------:R0:W-:Y:S01]  /*2590*/  @P1 STG.E desc[UR14][R28.64], R31 ;  /* 0x0000001f1c001986 */ /* 0x0001e2000c10190e */
[----:B------:R-:W-:-:S04]  /*25a0*/  IADD3.X R17, R25, UR10, RZ, P6, !PT ;  /* 0x0000000a19117c10 */ /* 0x000fc8000b7fe4ff */
[----:B------:R-:W-:Y:S06]  /*25b0*/  @!P4 BRA `(.L_x_39) ;  /* 0x000000000004c947 */ /* 0x000fec0003800000 */
[----:B------:R1:W5:Y:S02]  /*25c0*/  LDG.E.LTC128B R98, desc[UR14][R16.64] ;  /* 0x0000000e10627981 */ /* 0x000364000c1e1920 */
.L_x_39:
[----:B------:R-:W-:Y:S05]  /*25d0*/  BSYNC B1 ;  /* 0x0000000000017941 */ /* 0x000fea0003800000 */
.L_x_38:
[----:B------:R-:W-:Y:S01]  /*25e0*/  ISETP.GT.AND P1, PT, R11, 0x11, PT ;  /* 0x000000110b00780c */ /* 0x000fe20003f24270 */
[----:B------:R-:W-:Y:S01]  /*25f0*/  IMAD.X R19, R27, 0x1, R12, P5 ;  /* 0x000000011b137824 */ /* 0x000fe200028e060c */
[----:B------:R-:W-:Y:S01]  /*2600*/  BSSY B1, `(.L_x_40) ;  /* 0x000000a000017945 */ /* 0x000fe20003800000 */
[----:B-----5:R-:W-:Y:S01]  /*2610*/  IMAD R20, R98, R9, RZ ;  /* 0x0000000962147224 */ /* 0x020fe200078e02ff */
[----:B------:R-:W-:Y:S02]  /*2620*/  ISETP.GT.AND P5, PT, R8, RZ, P1 ;  /* 0x000000ff0800720c */ /* 0x000fe40000fa4270 */
[----:B------:R-:W-:Y:S01]  /*2630*/  IADD3 R22, P6, R90, R13, RZ ;  /* 0x0000000d5a167210 */ /* 0x000fe20007fde0ff */
[----:B------:R-:W-:-:S05]  /*2640*/  IMAD R23, R32, R7, R20 ;  /* 0x0000000720177224 */ /* 0x000fca00078e0214 */
[----:B------:R3:W-:Y:S01]  /*2650*/  @P4 STG.E desc[UR14][R18.64], R23 ;  /* 0x0000001712004986 */ /* 0x0007e2000c10190e */
[----:B------:R-:W-:-:S04]  /*2660*/  IADD3 R20, P4, R88, UR9, RZ ;  /* 0x0000000958147c10 */ /* 0x000fc8000ff9e0ff */
[----:B------:R-:W-:Y:S01]  /*2670*/  IADD3.X R21, R89, UR10, RZ, P4, !PT ;  /* 0x0000000a59157c10 */ /* 0x000fe2000a7fe4ff */
[----:B------:R-:W-:Y:S08]  /*2680*/  @!P5 BRA `(.L_x_41) ;  /* 0x000000000004d947 */ /* 0x000ff00003800000 */
[----:B------:R4:W5:Y:S02]  /*2690*/  LDG.E.LTC128B R98, desc[UR14][R20.64] ;  /* 0x0000000e14627981 */ /* 0x000964000c1e1920 */
.L_x_41:
[----:B------:R-:W-:Y:S05]  /*26a0*/  BSYNC B1 ;  /* 0x0000000000017941 */ /* 0x000fea0003800000 */
.L_x_40:
[----:B0----5:R-:W-:Y:S01]  /*26b0*/  IMAD R28, R98, R9, RZ ;  /* 0x00000009621c7224 */ /* 0x021fe200078e02ff */
[----:B------:R-:W-:Y:S01]  /*26c0*/  ISETP.GT.AND P4, PT, R8, 0x8, P2 ;  /* 0x000000080800780c */ /* 0x000fe20001784270 */
[----:B---3--:R-:W-:Y:S01]  /*26d0*/  IMAD.X R23, R91, 0x1, R12, P6 ;  /* 0x000000015b177824 */ /* 0x008fe200030e060c */
[----:B------:R-:W-:Y:S01]  /*26e0*/  IADD3 R24, P2, R24, UR7, RZ ;  /* 0x0000000718187c10 */ /* 0x000fe2000ff5e0ff */
[----:B------:R-:W-:Y:S01]  /*26f0*/  IMAD R33, R33, R7, R28 ;  /* 0x0000000721217224 */ /* 0x000fe200078e021c */
[----:B------:R-:W-:Y:S02]  /*2700*/  BSSY B1, `(.L_x_42) ;  /* 0x0000005000017945 */ /* 0x000fe40003800000 */
[----:B------:R-:W-:Y:S02]  /*2710*/  IADD3.X R25, R25, UR8, RZ, P2, !PT ;  /* 0x0000000819197c10 */ /* 0x000fe400097fe4ff */
[----:B------:R0:W-:Y:S05]  /*2720*/  @P5 STG.E desc[UR14][R22.64], R33 ;  /* 0x0000002116005986 */ /* 0x0001ea000c10190e */
[----:B------:R-:W-:Y:S05]  /*2730*/  @!P4 BRA `(.L_x_43) ;  /* 0x000000000004c947 */ /* 0x000fea0003800000 */
[----:B------:R3:W5:Y:S02]  /*2740*/  LDG.E.LTC128B R98, desc[UR14][R24.64] ;  /* 0x0000000e18627981 */ /* 0x000764000c1e1920 */
.L_x_43:
[----:B------:R-:W-:Y:S05]  /*2750*/  BSYNC B1 ;  /* 0x0000000000017941 */ /* 0x000fea0003800000 */
.L_x_42:
[----:B---3-5:R-:W-:Y:S01]  /*2760*/  IMAD R25, R98, R9, RZ ;  /* 0x0000000962197224 */ /* 0x028fe200078e02ff */
[----:B------:R-:W-:Y:S01]  /*2770*/  IADD3 R24, P5, R15, R26, RZ ;  /* 0x0000001a0f187210 */ /* 0x000fe20007fbe0ff */
[----:B------:R-:W-:Y:S01]  /*2780*/  BSSY B1, `(.L_x_44) ;  /* 0x000000b000017945 */ /* 0x000fe20003800000 */
[----:B------:R-:W-:Y:S01]  /*2790*/  ISETP.GT.AND P1, PT, R8, 0x8, P1 ;  /* 0x000000080800780c */ /* 0x000fe20000f24270 */
[----:B------:R-:W-:Y:S01]  /*27a0*/  IMAD R29, R34, R7, R25 ;  /* 0x00000007221d7224 */ /* 0x000fe200078e0219 */
[----:B------:R-:W-:Y:S01]  /*27b0*/  IADD3 R26, P6, R88, UR7, RZ ;  /* 0x00000007581a7c10 */ /* 0x000fe2000ffde0ff */
[----:B------:R-:W-:Y:S01]  /*27c0*/  IMAD.X R25, R14, 0x1, R27, P5 ;  /* 0x000000010e197824 */ /* 0x000fe200028e061b */
[----:B------:R-:W-:Y:S02]  /*27d0*/  ISETP.GT.AND P2, PT, R11, 0x18, PT ;  /* 0x000000180b00780c */ /* 0x000fe40003f44270 */
[----:B------:R-:W-:Y:S02]  /*27e0*/  IADD3 R28, P5, R15, R90, RZ ;  /* 0x0000005a0f1c7210 */ /* 0x000fe40007fbe0ff */
[----:B------:R3:W-:Y:S01]  /*27f0*/  @P4 STG.E desc[UR14][R24.64], R29 ;  /* 0x0000001d18004986 */ /* 0x0007e2000c10190e */
[----:B------:R-:W-:-:S04]  /*2800*/  IADD3.X R27, R89, UR8, RZ, P6, !PT ;  /* 0x00000008591b7c10 */ /* 0x000fc8000b7fe4ff */
[----:B------:R-:W-:Y:S06]  /*2810*/  @!P1 BRA `(.L_x_45) ;  /* 0x0000000000049947 */ /* 0x000fec0003800000 */
[----:B------:R0:W5:Y:S02]  /*2820*/  LDG.E.LTC128B R98, desc[UR14][R26.64] ;  /* 0x0000000e1a627981 */ /* 0x000164000c1e1920 */
.L_x_45:
[----:B------:R-:W-:Y:S05]  /*2830*/  BSYNC B1 ;  /* 0x0000000000017941 */ /* 0x000fea0003800000 */
.L_x_44:
[----:B---3-5:R-:W-:Y:S01]  /*2840*/  IMAD R24, R98, R9, RZ ;  /* 0x0000000962187224 */ /* 0x028fe200078e02ff */
        /* <DEDUP_REMOVED lines=10> */
.L_x_47:
[----:B------:R-:W-:Y:S05]  /*28f0*/  BSYNC B1 ;  /* 0x0000000000017941 */ /* 0x000fea0003800000 */
.L_x_46:
[----:B------:R-:W-:Y:S01]  /*2900*/  ISETP.GT.AND P1, PT, R11, 0x19, PT ;  /* 0x000000190b00780c */ /* 0x000fe20003f24270 */
[----:B------:R-:W-:Y:S01]  /*2910*/  IMAD.X R27, R19, 0x1, R12, P5 ;  /* 0x00000001131b7824 */ /* 0x000fe200028e060c */
[----:B------:R-:W-:Y:S01]  /*2920*/  BSSY B1, `(.L_x_48) ;  /* 0x000000a000017945 */ /* 0x000fe20003800000 */
[----:B0----5:R-:W-:Y:S01]  /*2930*/  IMAD R28, R98, R9, RZ ;  /* 0x00000009621c7224 */ /* 0x021fe200078e02ff */
        /* <DEDUP_REMOVED lines=8> */
.L_x_49:
[----:B------:R-:W-:Y:S05]  /*29c0*/  BSYNC B1 ;  /* 0x0000000000017941 */ /* 0x000fea0003800000 */
.L_x_48:
[----:B-----5:R-:W-:Y:S01]  /*29d0*/  IMAD R32, R98, R9, RZ ;  /* 0x0000000962207224 */ /* 0x020fe200078e02ff */
[----:B------:R-:W-:Y:S01]  /*29e0*/  ISETP.GT.AND P4, PT, R8, 0x8, P2 ;  /* 0x000000080800780c */ /* 0x000fe20001784270 */
[----:B0-----:R-:W-:Y:S01]  /*29f0*/  IMAD.X R31, R23, 0x1, R12, P6 ;  /* 0x00000001171f7824 */ /* 0x001fe200030e060c */
[----:B-1----:R-:W-:Y:S01]  /*2a00*/  IADD3 R16, P2, R16, UR7, RZ ;  /* 0x0000000710107c10 */ /* 0x002fe2000ff5e0ff */
[----:B------:R-:W-:Y:S01]  /*2a10*/  IMAD R37, R37, R7, R32 ;  /* 0x0000000725257224 */ /* 0x000fe200078e0220 */
[----:B------:R-:W-:Y:S02]  /*2a20*/  BSSY B1, `(.L_x_50) ;  /* 0x0000005000017945 */ /* 0x000fe40003800000 */
[----:B------:R-:W-:Y:S02]  /*2a30*/  IADD3.X R17, R17, UR8, RZ, P2, !PT ;  /* 0x0000000811117c10 */ /* 0x000fe400097fe4ff */
[----:B------:R0:W-:Y:S05]  /*2a40*/  @P5 STG.E desc[UR14][R30.64], R37 ;  /* 0x000000251e005986 */ /* 0x0001ea000c10190e */
[----:B------:R-:W-:Y:S05]  /*2a50*/  @!P4 BRA `(.L_x_51) ;  /* 0x000000000004c947 */ /* 0x000fea0003800000 */
[----:B------:R1:W5:Y:S02]  /*2a60*/  LDG.E.LTC128B R98, desc[UR14][R16.64] ;  /* 0x0000000e10627981 */ /* 0x000364000c1e1920 */
.L_x_51:
[----:B------:R-:W-:Y:S05]  /*2a70*/  BSYNC B1 ;  /* 0x0000000000017941 */ /* 0x000fea0003800000 */
.L_x_50:
[----:B-1---5:R-:W-:Y:S01]  /*2a80*/  IMAD R17, R98, R9, RZ ;  /* 0x0000000962117224 */ /* 0x022fe200078e02ff */
        /* <DEDUP_REMOVED lines=12> */
.L_x_53:
[----:B------:R-:W-:Y:S05]  /*2b50*/  BSYNC B1 ;  /* 0x0000000000017941 */ /* 0x000fea0003800000 */
.L_x_52:
        /* <DEDUP_REMOVED lines=11> */
.L_x_55:
[----:B------:R-:W-:Y:S05]  /*2c10*/  BSYNC B1 ;  /* 0x0000000000017941 */ /* 0x000fea0003800000 */
.L_x_54:
[----:B------:R-:W-:Y:S01]  /*2c20*/  ISETP.GT.AND P1, PT, R11, 0x21, PT ;  /* 0x000000210b00780c */ /* 0x000fe20003f24270 */
[----:B------:R-:W-:Y:S01]  /*2c30*/  IMAD.X R19, R27, 0x1, R12, P5 ;  /* 0x000000011b137824 */ /* 0x000fe200028e060c */
[----:B------:R-:W-:Y:S01]  /*2c40*/  BSSY B1, `(.L_x_56) ;  /* 0x000000a000017945 */ /* 0x000fe20003800000 */
[----:B----45:R-:W-:Y:S01]  /*2c50*/  IMAD R20, R98, R9, RZ ;  /* 0x0000000962147224 */ /* 0x030fe200078e02ff */
        /* <DEDUP_REMOVED lines=8> */
.L_x_57:
[----:B------:R-:W-:Y:S05]  /*2ce0*/  BSYNC B1 ;  /* 0x0000000000017941 */ /* 0x000fea0003800000 */
.L_x_56:
[----:B0----5:R-:W-:Y:S01]  /*2cf0*/  IMAD R32, R98, R9, RZ ;  /* 0x0000000962207224 */ /* 0x021fe200078e02ff */
[----:B------:R-:W-:Y:S01]  /*2d00*/  ISETP.GT.AND P4, PT, R8, 0x8, P2 ;  /* 0x000000080800780c */ /* 0x000fe20001784270 */
[----:B----4-:R-:W-:Y:S01]  /*2d10*/  IMAD.X R23, R31, 0x1, R12, P6 ;  /* 0x000000011f177824 */ /* 0x010fe200030e060c */
[----:B---3--:R-:W-:Y:S01]  /*2d20*/  IADD3 R24, P2, R24, UR7, RZ ;  /* 0x0000000718187c10 */ /* 0x008fe2000ff5e0ff */
[----:B------:R-:W-:Y:S01]  /*2d30*/  IMAD R41, R41, R7, R32 ;  /* 0x0000000729297224 */ /* 0x000fe200078e0220 */
[----:B------:R-:W-:Y:S02]  /*2d40*/  BSSY B1, `(.L_x_58) ;  /* 0x0000005000017945 */ /* 0x000fe40003800000 */
[----:B------:R-:W-:Y:S02]  /*2d50*/  IADD3.X R25, R25, UR8, RZ, P2, !PT ;  /* 0x0000000819197c10 */ /* 0x000fe400097fe4ff */
[----:B------:R0:W-:Y:S05]  /*2d60*/  @P5 STG.E desc[UR14][R22.64], R41 ;  /* 0x0000002916005986 */ /* 0x0001ea000c10190e */
[----:B------:R-:W-:Y:S05]  /*2d70*/  @!P4 BRA `(.L_x_59) ;  /* 0x000000000004c947 */ /* 0x000fea0003800000 */
[----:B------:R3:W5:Y:S02]  /*2d80*/  LDG.E.LTC128B R98, desc[UR14][R24.64] ;  /* 0x0000000e18627981 */ /* 0x000764000c1e1920 */
.L_x_59:
[----:B------:R-:W-:Y:S05]  /*2d90*/  BSYNC B1 ;  /* 0x0000000000017941 */ /* 0x000fea0003800000 */
.L_x_58:
        /* <DEDUP_REMOVED lines=13> */
.L_x_61:
[----:B------:R-:W-:Y:S05]  /*2e70*/  BSYNC B1 ;  /* 0x0000000000017941 */ /* 0x000fea0003800000 */
.L_x_60:
[----:B---3-5:R-:W-:Y:S01]  /*2e80*/  IMAD R24, R98, R9, RZ ;  /* 0x0000000962187224 */ /* 0x028fe200078e02ff */
[----:B------:R-:W-:Y:S01]  /*2e90*/  ISETP.GT.AND P4, PT, R8, RZ, P2 ;  /* 0x000000ff0800720c */ /* 0x000fe20001784270 */
[----:B------:R-:W-:Y:S01]  /*2ea0*/  IMAD.X R33, R31, 0x1, R14, P5 ;  /* 0x000000011f217824 */ /* 0x000fe200028e060e */
[----:B------:R-:W-:Y:S01]  /*2eb0*/  BSSY B1, `(.L_x_62) ;  /* 0x0000008000017945 */ /* 0x000fe20003800000 */
[----:B------:R-:W-:Y:S01]  /*2ec0*/  IMAD R43, R43, R7, R24 ;  /* 0x000000072b2b7224 */ /* 0x000fe200078e0218 */
[----:B------:R-:W-:Y:S02]  /*2ed0*/  IADD3 R24, P6, R16, UR9, RZ ;  /* 0x0000000910187c10 */ /* 0x000fe4000ffde0ff */
[----:B----4-:R-:W-:Y:S02]  /*2ee0*/  IADD3 R26, P5, R18, R13, RZ ;  /* 0x0000000d121a7210 */ /* 0x010fe40007fbe0ff */
[----:B------:R3:W-:Y:S01]  /*2ef0*/  @P1 STG.E desc[UR14][R32.64], R43 ;  /* 0x0000002b20001986 */ /* 0x0007e2000c10190e */
[----:B------:R-:W-:-:S04]  /*2f00*/  IADD3.X R25, R17, UR10, RZ, P6, !PT ;  /* 0x0000000a11197c10 */ /* 0x000fc8000b7fe4ff */
[----:B------:R-:W-:Y:S06]  /*2f10*/  @!P4 BRA `(.L_x_63) ;  /* 0x000000000004c947 */ /* 0x000fec0003800000 */
[----:B------:R4:W5:Y:S02]  /*2f20*/  LDG.E.LTC128B R98, desc[UR14][R24.64] ;  /* 0x0000000e18627981 */ /* 0x000964000c1e1920 */
.L_x_63:
[----:B------:R-:W-:Y:S05]  /*2f30*/  BSYNC B1 ;  /* 0x0000000000017941 */ /* 0x000fea0003800000 */
.L_x_62:
        /* <DEDUP_REMOVED lines=12> */
.L_x_65:
[----:B------:R-:W-:Y:S05]  /*3000*/  BSYNC B1 ;  /* 0x0000000000017941 */ /* 0x000fea0003800000 */
.L_x_64:
[----:B---3-5:R-:W-:Y:S01]  /*3010*/  IMAD R32, R98, R9, RZ ;  /* 0x0000000962207224 */ /* 0x028fe200078e02ff */
        /* <DEDUP_REMOVED lines=9> */
.L_x_67:
[----:B------:R-:W-:Y:S05]  /*30b0*/  BSYNC B1 ;  /* 0x0000000000017941 */ /* 0x000fea0003800000 */
.L_x_66:
        /* <DEDUP_REMOVED lines=13> */
.L_x_69:
[----:B------:R-:W-:Y:S05]  /*3190*/  BSYNC B1 ;  /* 0x0000000000017941 */ /* 0x000fea0003800000 */
.L_x_68:
[----:B-1---5:R-:W-:Y:S01]  /*31a0*/  IMAD R16, R98, R9, RZ ;  /* 0x0000000962107224 */ /* 0x022fe200078e02ff */
[----:B------:R-:W-:Y:S01]  /*31b0*/  ISETP.GT.AND P4, PT, R8, RZ, P2 ;  /* 0x000000ff0800720c */ /* 0x000fe20001784270 */
[----:B------:R-:W-:Y:S01]  /*31c0*/  IMAD.X R33, R23, 0x1, R14, P5 ;  /* 0x0000000117217824 */ /* 0x000fe200028e060e */
[----:B------:R-:W-:Y:S01]  /*31d0*/  BSSY B1, `(.L_x_70) ;  /* 0x0000008000017945 */ /* 0x000fe20003800000 */
[----:B------:R-:W-:Y:S01]  /*31e0*/  IMAD R47, R47, R7, R16 ;  /* 0x000000072f2f7224 */ /* 0x000fe200078e0210 */
[----:B------:R-:W-:Y:S02]  /*31f0*/  IADD3 R16, P6, R24, UR9, RZ ;  /* 0x0000000918107c10 */ /* 0x000fe4000ffde0ff */
[----:B---3--:R-:W-:Y:S02]  /*3200*/  IADD3 R18, P5, R26, R13, RZ ;  /* 0x0000000d1a127210 */ /* 0x008fe40007fbe0ff */
[----:B------:R1:W-:Y:S01]  /*3210*/  @P1 STG.E desc[UR14][R32.64], R47 ;  /* 0x0000002f20001986 */ /* 0x0003e2000c10190e */
[----:B------:R-:W-:-:S04]  /*3220*/  IADD3.X R17, R25, UR10, RZ, P6, !PT ;  /* 0x0000000a19117c10 */ /* 0x000fc8000b7fe4ff */
[----:B------:R-:W-:Y:S06]  /*3230*/  @!P4 BRA `(.L_x_71) ;  /* 0x000000000004c947 */ /* 0x000fec0003800000 */
[----:B------:R3:W5:Y:S02]  /*3240*/  LDG.E.LTC128B R98, desc[UR14][R16.64] ;  /* 0x0000000e10627981 */ /* 0x000764000c1e1920 */
.L_x_71:
[----:B------:R-:W-:Y:S05]  /*3250*/  BSYNC B1 ;  /* 0x0000000000017941 */ /* 0x000fea0003800000 */
.L_x_70:
        /* <DEDUP_REMOVED lines=12> */
.L_x_73:
[----:B------:R-:W-:Y:S05]  /*3320*/  BSYNC B1 ;  /* 0x0000000000017941 */ /* 0x000fea0003800000 */
.L_x_72:
[----:B-1---5:R-:W-:Y:S01]  /*3330*/  IMAD R32, R98, R9, RZ ;  /* 0x0000000962207224 */ /* 0x022fe200078e02ff */
[----:B------:R-:W-:Y:S01]  /*3340*/  ISETP.GT.AND P4, PT, R8, 0x8, P2 ;  /* 0x000000080800780c */ /* 0x000fe20001784270 */
[----:B0-----:R-:W-:Y:S01]  /*3350*/  IMAD.X R23, R31, 0x1, R12, P6 ;  /* 0x000000011f177824 */ /* 0x001fe200030e060c */
[----:B----4-:R-:W-:Y:S01]  /*3360*/  IADD3 R24, P2, R24, UR7, RZ ;  /* 0x0000000718187c10 */ /* 0x010fe2000ff5e0ff */
[----:B------:R-:W-:Y:S01]  /*3370*/  IMAD R49, R49, R7, R32 ;  /* 0x0000000731317224 */ /* 0x000fe200078e0220 */
[----:B------:R-:W-:Y:S02]  /*3380*/  BSSY B1, `(.L_x_74) ;  /* 0x0000005000017945 */ /* 0x000fe40003800000 */
[----:B------:R-:W-:Y:S02]  /*3390*/  IADD3.X R25, R25, UR8, RZ, P2, !PT ;  /* 0x0000000819197c10 */ /* 0x000fe400097fe4ff */
[----:B------:R0:W-:Y:S05]  /*33a0*/  @P5 STG.E desc[UR14][R22.64], R49 ;  /* 0x0000003116005986 */ /* 0x0001ea000c10190e */
[----:B------:R-:W-:Y:S05]  /*33b0*/  @!P4 BRA `(.L_x_75) ;  /* 0x000000000004c947 */ /* 0x000fea0003800000 */
[----:B------:R1:W5:Y:S02]  /*33c0*/  LDG.E.LTC128B R98, desc[UR14][R24.64] ;  /* 0x0000000e18627981 */ /* 0x000364000c1e1920 */
.L_x_75:
[----:B------:R-:W-:Y:S05]  /*33d0*/  BSYNC B1 ;  /* 0x0000000000017941 */ /* 0x000fea0003800000 */
.L_x_74:
        /* <DEDUP_REMOVED lines=13> */
.L_x_77:
[----:B------:R-:W-:Y:S05]  /*34b0*/  BSYNC B1 ;  /* 0x0000000000017941 */ /* 0x000fea0003800000 */
.L_x_76:
[----:B-1---5:R-:W-:Y:S01]  /*34c0*/  IMAD R24, R98, R9, RZ ;  /* 0x0000000962187224 */ /* 0x022fe200078e02ff */
        /* <DEDUP_REMOVED lines=10> */
.L_x_79:
[----:B------:R-:W-:Y:S05]  /*3570*/  BSYNC B1 ;  /* 0x0000000000017941 */ /* 0x000fea0003800000 */
.L_x_78:
        /* <DEDUP_REMOVED lines=12> */
.L_x_81:
[----:B------:R-:W-:Y:S05]  /*3640*/  BSYNC B1 ;  /* 0x0000000000017941 */ /* 0x000fea0003800000 */
.L_x_80:
[----:B-1---5:R-:W-:Y:S01]  /*3650*/  IMAD R32, R98, R9, RZ ;  /* 0x0000000962207224 */ /* 0x022fe200078e02ff */
[----:B------:R-:W-:Y:S01]  /*3660*/  ISETP.GT.AND P4, PT, R8, 0x8, P2 ;  /* 0x000000080800780c */ /* 0x000fe20001784270 */
[----:B0-----:R-:W-:Y:S01]  /*3670*/  IMAD.X R31, R23, 0x1, R12, P6 ;  /* 0x00000001171f7824 */ /* 0x001fe200030e060c */
[----:B---3--:R-:W-:Y:S01]  /*3680*/  IADD3 R16, P2, R16, UR7, RZ ;  /* 0x0000000710107c10 */ /* 0x008fe2000ff5e0ff */
[----:B------:R-:W-:Y:S01]  /*3690*/  IMAD R53, R53, R7, R32 ;  /* 0x0000000735357224 */ /* 0x000fe200078e0220 */
[----:B------:R-:W-:Y:S02]  /*36a0*/  BSSY B1, `(.L_x_82) ;  /* 0x0000005000017945 */ /* 0x000fe40003800000 */
[----:B------:R-:W-:Y:S02]  /*36b0*/  IADD3.X R17, R17, UR8, RZ, P2, !PT ;  /* 0x0000000811117c10 */ /* 0x000fe400097fe4ff */
[----:B------:R0:W-:Y:S05]  /*36c0*/  @P5 STG.E desc[UR14][R30.64], R53 ;  /* 0x000000351e005986 */ /* 0x0001ea000c10190e */
[----:B------:R-:W-:Y:S05]  /*36d0*/  @!P4 BRA `(.L_x_83) ;  /* 0x000000000004c947 */ /* 0x000fea0003800000 */
[----:B------:R1:W5:Y:S02]  /*36e0*/  LDG.E.LTC128B R98, desc[UR14][R16.64] ;  /* 0x0000000e10627981 */ /* 0x000364000c1e1920 */
.L_x_83:
[----:B------:R-:W-:Y:S05]  /*36f0*/  BSYNC B1 ;  /* 0x0000000000017941 */ /* 0x000fea0003800000 */
.L_x_82:
        /* <DEDUP_REMOVED lines=13> */
.L_x_85:
[----:B------:R-:W-:Y:S05]  /*37d0*/  BSYNC B1 ;  /* 0x0000000000017941 */ /* 0x000fea0003800000 */
.L_x_84:
        /* <DEDUP_REMOVED lines=11> */
.L_x_87:
[----:B------:R-:W-:Y:S05]  /*3890*/  BSYNC B1 ;  /* 0x0000000000017941 */ /* 0x000fea0003800000 */
.L_x_86:
        /* <DEDUP_REMOVED lines=12> */
.L_x_89:
[----:B------:R-:W-:Y:S05]  /*3960*/  BSYNC B1 ;  /* 0x0000000000017941 */ /* 0x000fea0003800000 */
.L_x_88:
        /* <DEDUP_REMOVED lines=10> */
.L_x_91:
[----:B------:R-:W-:Y:S05]  /*3a10*/  BSYNC B1 ;  /* 0x0000000000017941 */ /* 0x000fea0003800000 */
.L_x_90:
        /* <DEDUP_REMOVED lines=13> */
.L_x_93:
[----:B------:R-:W-:Y:S05]  /*3af0*/  BSYNC B1 ;  /* 0x0000000000017941 */ /* 0x000fea0003800000 */
.L_x_92:
        /* <DEDUP_REMOVED lines=11> */
.L_x_95:
[----:B------:R-:W-:Y:S05]  /*3bb0*/  BSYNC B1 ;  /* 0x0000000000017941 */ /* 0x000fea0003800000 */
.L_x_94:
        /* <DEDUP_REMOVED lines=12> */
.L_x_97:
[----:B------:R-:W-:Y:S05]  /*3c80*/  BSYNC B1 ;  /* 0x0000000000017941 */ /* 0x000fea0003800000 */
.L_x_96:
        /* <DEDUP_REMOVED lines=10> */
.L_x_99:
[----:B------:R-:W-:Y:S05]  /*3d30*/  BSYNC B1 ;  /* 0x0000000000017941 */ /* 0x000fea0003800000 */
.L_x_98:
        /* <DEDUP_REMOVED lines=13> */
.L_x_101:
[----:B------:R-:W-:Y:S05]  /*3e10*/  BSYNC B1 ;  /* 0x0000000000017941 */ /* 0x000fea0003800000 */
.L_x_100:
        /* <DEDUP_REMOVED lines=11> */
.L_x_103:
[----:B------:R-:W-:Y:S05]  /*3ed0*/  BSYNC B1 ;  /* 0x0000000000017941 */ /* 0x000fea0003800000 */
.L_x_102:
        /* <DEDUP_REMOVED lines=12> */
.L_x_105:
[----:B------:R-:W-:Y:S05]  /*3fa0*/  BSYNC B1 ;  /* 0x0000000000017941 */ /* 0x000fea0003800000 */
.L_x_104:
        /* <DEDUP_REMOVED lines=10> */
.L_x_107:
[----:B------:R-:W-:Y:S05]  /*4050*/  BSYNC B1 ;  /* 0x0000000000017941 */ /* 0x000fea0003800000 */
.L_x_106:
        /* <DEDUP_REMOVED lines=13> */
.L_x_109:
[----:B------:R-:W-:Y:S05]  /*4130*/  BSYNC B1 ;  /* 0x0000000000017941 */ /* 0x000fea0003800000 */
.L_x_108:
        /* <DEDUP_REMOVED lines=11> */
.L_x_111:
[----:B------:R-:W-:Y:S05]  /*41f0*/  BSYNC B1 ;  /* 0x0000000000017941 */ /* 0x000fea0003800000 */
.L_x_110:
        /* <DEDUP_REMOVED lines=12> */
.L_x_113:
[----:B------:R-:W-:Y:S05]  /*42c0*/  BSYNC B1 ;  /* 0x0000000000017941 */ /* 0x000fea0003800000 */
.L_x_112:
        /* <DEDUP_REMOVED lines=10> */
.L_x_115:
[----:B------:R-:W-:Y:S05]  /*4370*/  BSYNC B1 ;  /* 0x0000000000017941 */ /* 0x000fea0003800000 */
.L_x_114:
        /* <DEDUP_REMOVED lines=13> */
.L_x_117:
[----:B------:R-:W-:Y:S05]  /*4450*/  BSYNC B1 ;  /* 0x0000000000017941 */ /* 0x000fea0003800000 */
.L_x_116:
        /* <DEDUP_REMOVED lines=11> */
.L_x_119:
[----:B------:R-:W-:Y:S05]  /*4510*/  BSYNC B1 ;  /* 0x0000000000017941 */ /* 0x000fea0003800000 */
.L_x_118:
        /* <DEDUP_REMOVED lines=12> */
.L_x_121:
[----:B------:R-:W-:Y:S05]  /*45e0*/  BSYNC B1 ;  /* 0x0000000000017941 */ /* 0x000fea0003800000 */
.L_x_120:
        /* <DEDUP_REMOVED lines=10> */
.L_x_123:
[----:B------:R-:W-:Y:S05]  /*4690*/  BSYNC B1 ;  /* 0x0000000000017941 */ /* 0x000fea0003800000 */
.L_x_122:
        /* <DEDUP_REMOVED lines=13> */
.L_x_125:
[----:B------:R-:W-:Y:S05]  /*4770*/  BSYNC B1 ;  /* 0x0000000000017941 */ /* 0x000fea0003800000 */
.L_x_124:
        /* <DEDUP_REMOVED lines=11> */
.L_x_127:
[----:B------:R-:W-:Y:S05]  /*4830*/  BSYNC B1 ;  /* 0x0000000000017941 */ /* 0x000fea0003800000 */
.L_x_126:
        /* <DEDUP_REMOVED lines=12> */
.L_x_129:
[----:B------:R-:W-:Y:S05]  /*4900*/  BSYNC B1 ;  /* 0x0000000000017941 */ /* 0x000fea0003800000 */
.L_x_128:
        /* <DEDUP_REMOVED lines=10> */
.L_x_131:
[----:B------:R-:W-:Y:S05]  /*49b0*/  BSYNC B1 ;  /* 0x0000000000017941 */ /* 0x000fea0003800000 */
.L_x_130:
        /* <DEDUP_REMOVED lines=13> */
.L_x_133:
[----:B------:R-:W-:Y:S05]  /*4a90*/  BSYNC B1 ;  /* 0x0000000000017941 */ /* 0x000fea0003800000 */
.L_x_132:
        /* <DEDUP_REMOVED lines=11> */
.L_x_135:
[----:B------:R-:W-:Y:S05]  /*4b50*/  BSYNC B1 ;  /* 0x0000000000017941 */ /* 0x000fea0003800000 */
.L_x_134:
[----:B------:R-:W-:Y:S01]  /*4b60*/  ISETP.GT.AND P2, PT, R11, 0x71, PT ;  /* 0x000000710b00780c */ /* 0x000fe20003f44270 */
[----:B-----5:R-:W-:Y:S01]  /*4b70*/  IMAD R20, R98, R9, RZ ;  /* 0x0000000962147224 */ /* 0x020fe200078e02ff */
[----:B------:R-:W-:Y:S01]  /*4b80*/  BSSY B1, `(.L_x_136) ;  /* 0x000000a000017945 */ /* 0x000fe20003800000 */
[----:B------:R-:W-:Y:S01]  /*4b90*/  IMAD.X R19, R27, 0x1, R12, P5 ;  /* 0x000000011b137824 */ /* 0x000fe200028e060c */
[----:B------:R-:W-:Y:S01]  /*4ba0*/  ISETP.GT.AND P1, PT, R8, RZ, P2 ;  /* 0x000000ff0800720c */ /* 0x000fe20001724270 */
[----:B------:R-:W-:Y:S01]  /*4bb0*/  IMAD R23, R80, R7, R20 ;  /* 0x0000000750177224 */ /* 0x000fe200078e0214 */
[----:B------:R-:W-:-:S04]  /*4bc0*/  IADD3 R22, P5, R30, R13, RZ ;  /* 0x0000000d1e167210 */ /* 0x000fc80007fbe0ff */
[----:B------:R0:W-:Y:S01]  /*4bd0*/  @P6 STG.E desc[UR14][R18.64], R23 ;  /* 0x0000001712006986 */ /* 0x0001e2000c10190e */
[----:B------:R-:W-:-:S04]  /*4be0*/  IADD3 R20, P6, R28, UR9, RZ ;  /* 0x000000091c147c10 */ /* 0x000fc8000ffde0ff */
[----:B------:R-:W-:Y:S02]  /*4bf0*/  IADD3.X R21, R29, UR10, RZ, P6, !PT ;  /* 0x0000000a1d157c10 */ /* 0x000fe4000b7fe4ff */
[----:B------:R-:W-:Y:S07]  /*4c00*/  @!P1 BRA `(.L_x_137) ;  /* 0x0000000000049947 */ /* 0x000fee0003800000 */
[----:B------:R0:W5:Y:S02]  /*4c10*/  LDG.E.LTC128B R98, desc[UR14][R20.64] ;  /* 0x0000000e14627981 */ /* 0x000164000c1e1920 */
.L_x_137:
[----:B------:R-:W-:Y:S05]  /*4c20*/  BSYNC B1 ;  /* 0x0000000000017941 */ /* 0x000fea0003800000 */
.L_x_136:
        /* <DEDUP_REMOVED lines=10> */
.L_x_139:
[----:B------:R-:W-:Y:S05]  /*4cd0*/  BSYNC B1 ;  /* 0x0000000000017941 */ /* 0x000fea0003800000 */
.L_x_138:
        /* <DEDUP_REMOVED lines=13> */
.L_x_141:
[----:B------:R-:W-:Y:S05]  /*4db0*/  BSYNC B1 ;  /* 0x0000000000017941 */ /* 0x000fea0003800000 */
.L_x_140:
[----:B-1---5:R-:W-:Y:S01]  /*4dc0*/  IMAD R24, R98, R9, RZ ;  /* 0x0000000962187224 */ /* 0x022fe200078e02ff */
[----:B------:R-:W-:Y:S01]  /*4dd0*/  ISETP.GT.AND P6, PT, R8, RZ, P1 ;  /* 0x000000ff0800720c */ /* 0x000fe20000fc4270 */
[----:B------:R-:W-:Y:S01]  /*4de0*/  IMAD.X R33, R31, 0x1, R14, P5 ;  /* 0x000000011f217824 */ /* 0x000fe200028e060e */
[----:B------:R-:W-:Y:S01]  /*4df0*/  BSSY B1, `(.L_x_142) ;  /* 0x0000008000017945 */ /* 0x000fe20003800000 */
[----:B------:R-:W-:Y:S01]  /*4e00*/  IMAD R83, R83, R7, R24 ;  /* 0x0000000753537224 */ /* 0x000fe200078e0218 */
[----:B----4-:R-:W-:-:S04]  /*4e10*/  IADD3 R26, P4, R18, R13, RZ ;  /* 0x0000000d121a7210 */ /* 0x010fc80007f9e0ff */
[----:B------:R1:W-:Y:S05]  /*4e20*/  @P2 STG.E desc[UR14][R32.64], R83 ;  /* 0x0000005320002986 */ /* 0x0003ea000c10190e */
[----:B------:R-:W-:Y:S05]  /*4e30*/  @!P6 BRA `(.L_x_143) ;  /* 0x00000000000ce947 */ /* 0x000fea0003800000 */
[----:B------:R-:W-:-:S04]  /*4e40*/  IADD3 R24, P2, R16, UR9, RZ ;  /* 0x0000000910187c10 */ /* 0x000fc8000ff5e0ff */
[----:B------:R-:W-:-:S05]  /*4e50*/  IADD3.X R25, R17, UR10, RZ, P2, !PT ;  /* 0x0000000a11197c10 */ /* 0x000fca00097fe4ff */
[----:B------:R4:W5:Y:S04]  /*4e60*/  LDG.E.LTC128B R98, desc[UR14][R24.64] ;  /* 0x0000000e18627981 */ /* 0x000968000c1e1920 */
.L_x_143:
[----:B------:R-:W-:Y:S05]  /*4e70*/  BSYNC B1 ;  /* 0x0000000000017941 */ /* 0x000fea0003800000 */
.L_x_142:
[----:B------:R-:W-:Y:S01]  /*4e80*/  ISETP.GT.AND P2, PT, R11, 0x79, PT ;  /* 0x000000790b00780c */ /* 0x000fe20003f44270 */
[----:B----45:R-:W-:Y:S01]  /*4e90*/  IMAD R24, R98, R9, RZ ;  /* 0x0000000962187224 */ /* 0x030fe200078e02ff */
        /* <DEDUP_REMOVED lines=10> */
.L_x_145:
[----:B------:R-:W-:Y:S05]  /*4f40*/  BSYNC B1 ;  /* 0x0000000000017941 */ /* 0x000fea0003800000 */
.L_x_144:
[----:B0----5:R-:W-:Y:S01]  /*4f50*/  IMAD R24, R98, R9, RZ ;  /* 0x0000000962187224 */ /* 0x021fe200078e02ff */
[----:B------:R-:W-:Y:S01]  /*4f60*/  ISETP.GT.AND P1, PT, R8, 0x8, P1 ;  /* 0x000000080800780c */ /* 0x000fe20000f24270 */
[----:B------:R-:W-:Y:S01]  /*4f70*/  IMAD.X R29, R23, 0x1, R12, P4 ;  /* 0x00000001171d7824 */ /* 0x000fe200020e060c */
[----:B------:R-:W-:Y:S01]  /*4f80*/  IADD3 R12, P4, R16, UR7, RZ ;  /* 0x00000007100c7c10 */ /* 0x000fe2000ff9e0ff */
[----:B------:R-:W-:Y:S01]  /*4f90*/  IMAD R85, R85, R7, R24 ;  /* 0x0000000755557224 */ /* 0x000fe200078e0218 */
[----:B------:R-:W-:Y:S01]  /*4fa0*/  BSSY B1, `(.L_x_146) ;  /* 0x0000006000017945 */ /* 0x000fe20003800000 */
[----:B------:R-:W-:Y:S02]  /*4fb0*/  IADD3 R24, P6, R18, R15, RZ ;  /* 0x0000000f12187210 */ /* 0x000fe40007fde0ff */
[----:B------:R-:W-:Y:S01]  /*4fc0*/  IADD3.X R13, R17, UR8, RZ, P4, !PT ;  /* 0x00000008110d7c10 */ /* 0x000fe2000a7fe4ff */
[----:B------:R0:W-:Y:S05]  /*4fd0*/  @P5 STG.E desc[UR14][R28.64], R85 ;  /* 0x000000551c005986 */ /* 0x0001ea000c10190e */
[----:B------:R-:W-:Y:S05]  /*4fe0*/  @!P1 BRA `(.L_x_147) ;  /* 0x0000000000049947 */ /* 0x000fea0003800000 */
[----:B------:R0:W5:Y:S02]  /*4ff0*/  LDG.E.LTC128B R98, desc[UR14][R12.64] ;  /* 0x0000000e0c627981 */ /* 0x000164000c1e1920 */
.L_x_147:
[----:B------:R-:W-:Y:S05]  /*5000*/  BSYNC B1 ;  /* 0x0000000000017941 */ /* 0x000fea0003800000 */
.L_x_146:
[----:B------:R-:W-:Y:S01]  /*5010*/  ISETP.GT.AND P2, PT, R8, 0x8, P2 ;  /* 0x000000080800780c */ /* 0x000fe20001744270 */
[----:B----45:R-:W-:Y:S01]  /*5020*/  IMAD R11, R98, R9, RZ ;  /* 0x00000009620b7224 */ /* 0x030fe200078e02ff */
[----:B------:R-:W-:Y:S01]  /*5030*/  BSSY B1, `(.L_x_148) ;  /* 0x0000008000017945 */ /* 0x000fe20003800000 */
[----:B------:R-:W-:Y:S02]  /*5040*/  IMAD.X R25, R19, 0x1, R14, P6 ;  /* 0x0000000113197824 */ /* 0x000fe400030e060e */
[----:B------:R-:W-:-:S05]  /*5050*/  IMAD R11, R86, R7, R11 ;  /* 0x00000007560b7224 */ /* 0x000fca00078e020b */
[----:B------:R4:W-:Y:S01]  /*5060*/  @P1 STG.E desc[UR14][R24.64], R11 ;  /* 0x0000000b18001986 */ /* 0x0009e2000c10190e */
[----:B0-----:R-:W-:-:S04]  /*5070*/  IADD3 R12, P1, R20, UR7, RZ ;  /* 0x00000007140c7c10 */ /* 0x001fc8000ff3e0ff */
[----:B------:R-:W-:Y:S01]  /*5080*/  IADD3.X R13, R21, UR8, RZ, P1, !PT ;  /* 0x00000008150d7c10 */ /* 0x000fe20008ffe4ff */
[----:B------:R-:W-:Y:S08]  /*5090*/  @!P2 BRA `(.L_x_149) ;  /* 0x000000000004a947 */ /* 0x000ff00003800000 */
[----:B------:R0:W5:Y:S02]  /*50a0*/  LDG.E.LTC128B R98, desc[UR14][R12.64] ;  /* 0x0000000e0c627981 */ /* 0x000164000c1e1920 */
.L_x_149:
[----:B------:R-:W-:Y:S05]  /*50b0*/  BSYNC B1 ;  /* 0x0000000000017941 */ /* 0x000fea0003800000 */
.L_x_148:
[----:B------:R-:W-:Y:S05]  /*50c0*/  @!P2 BRA `(.L_x_150) ;  /* 0x000000140094a947 */ /* 0x000fea0003800000 */
[----:B0-----:R-:W-:Y:S01]  /*50d0*/  IADD3 R12, P1, R22, R15, RZ ;  /* 0x0000000f160c7210 */ /* 0x001fe20007f3e0ff */
[----:B-----5:R-:W-:-:S04]  /*50e0*/  IMAD R98, R98, R9, RZ ;  /* 0x0000000962627224 */ /* 0x020fc800078e02ff */
[----:B------:R-:W-:Y:S02]  /*50f0*/  IMAD.X R13, R23, 0x1, R14, P1 ;  /* 0x00000001170d7824 */ /* 0x000fe400008e060e */
[----:B------:R-:W-:-:S05]  /*5100*/  IMAD R87, R87, R7, R98 ;  /* 0x0000000757577224 */ /* 0x000fca00078e0262 */
[----:B------:R0:W-:Y:S01]  /*5110*/  STG.E desc[UR14][R12.64], R87 ;  /* 0x000000570c007986 */ /* 0x0001e2000c10190e */
[----:B------:R-:W-:Y:S05]  /*5120*/  BRA `(.L_x_150) ;  /* 0x00000014007c7947 */ /* 0x000fea0003800000 */
.L_x_27:
[----:B------:R-:W-:Y:S01]  /*5130*/  ISETP.GT.AND P4, PT, R11, 0x1, PT ;  /* 0x000000010b00780c */ /* 0x000fe20003f84270 */
[----:B------:R-:W-:Y:S01]  /*5140*/  ULDC.64 UR8, c[0x0][0x6c0] ;  /* 0x0001b00000087ab9 */ /* 0x000fe20000000a00 */
[-C--:B--2---:R-:W-:Y:S01]  /*5150*/  IMAD R15, R24, R7.reuse, RZ ;  /* 0x00000007180f7224 */ /* 0x084fe200078e02ff */
[----:B------:R-:W-:Y:S01]  /*5160*/  LEA R16, P6, R90, UR8, 0x2 ;  /* 0x000000085a107c11 */ /* 0x000fe2000f8c10ff */
[-C--:B------:R-:W-:Y:S01]  /*5170*/  IMAD R25, R25, R7.reuse, RZ ;  /* 0x0000000719197224 */ /* 0x080fe200078e02ff */
[----:B------:R-:W-:Y:S01]  /*5180*/  ISETP.GT.AND P2, PT, R8, RZ, P4 ;  /* 0x000000ff0800720c */ /* 0x000fe20002744270 */
[----:B------:R-:W-:Y:S01]  /*5190*/  IMAD.SHL.U32 R13, R100, 0x20, RZ ;  /* 0x00000020640d7824 */ /* 0x000fe200078e00ff */
[----:B------:R-:W-:Y:S01]  /*51a0*/  LEA.HI.X R17, R90, UR9, R99, 0x2, P6 ;  /* 0x000000095a117c11 */ /* 0x000fe2000b0f1463 */
[-C--:B------:R-:W-:Y:S01]  /*51b0*/  IMAD R89, R26, R7.reuse, RZ ;  /* 0x000000071a597224 */ /* 0x080fe200078e02ff */
[----:B------:R-:W-:Y:S01]  /*51c0*/  LEA R18, P6, R100, R16, 0x2 ;  /* 0x0000001064127211 */ /* 0x000fe200078c10ff */
[----:B------:R-:W-:Y:S01]  /*51d0*/  IMAD R27, R27, R7, RZ ;  /* 0x000000071b1b7224 */ /* 0x000fe200078e02ff */
[----:B------:R-:W-:Y:S01]  /*51e0*/  ISETP.GT.AND P1, PT, R8, 0x8, P1 ;  /* 0x000000080800780c */ /* 0x000fe20000f24270 */
[----:B------:R-:W-:Y:S01]  /*51f0*/  @P5 STG.E desc[UR14][R16.64], R15 ;  /* 0x0000000f10005986 */ /* 0x000fe2000c10190e */
[--C-:B------:R-:W-:Y:S01]  /*5200*/  LEA.HI.X R19, R100, R17, R101.reuse, 0x2, P6 ;  /* 0x0000001164137211 */ /* 0x100fe200030f1465 */
[-C--:B------:R-:W-:Y:S01]  /*5210*/  IMAD R29, R29, R7.reuse, RZ ;  /* 0x000000071d1d7224 */ /* 0x080fe200078e02ff */
[----:B------:R-:W-:Y:S01]  /*5220*/  ISETP.GT.AND P4, PT, R8, 0x8, P4 ;  /* 0x000000080800780c */ /* 0x000fe20002784270 */
[-C--:B------:R-:W-:Y:S01]  /*5230*/  IMAD R31, R31, R7.reuse, RZ ;  /* 0x000000071f1f7224 */ /* 0x080fe200078e02ff */
[----:B------:R-:W-:Y:S01]  /*5240*/  SHF.L.U64.HI R12, R100, 0x5, R101 ;  /* 0x00000005640c7819 */ /* 0x000fe20000010265 */
[----:B------:R0:W-:Y:S01]  /*5250*/  @P2 STG.E desc[UR14][R18.64], R25 ;  /* 0x0000001912002986 */ /* 0x0001e2000c10190e */
[----:B------:R-:W-:Y:S01]  /*5260*/  ISETP.GT.AND P2, PT, R11, 0x8, PT ;  /* 0x000000080b00780c */ /* 0x000fe20003f44270 */
[----:B------:R-:W-:Y:S01]  /*5270*/  IMAD R33, R33, R7, RZ ;  /* 0x0000000721217224 */ /* 0x000fe200078e02ff */
[----:B------:R-:W-:Y:S01]  /*5280*/  IADD3 R20, P5, R16, R13, RZ ;  /* 0x0000000d10147210 */ /* 0x000fe20007fbe0ff */
[----:B------:R-:W-:Y:S01]  /*5290*/  IMAD R35, R35, R7, RZ ;  /* 0x0000000723237224 */ /* 0x000fe200078e02ff */
[----:B------:R-:W-:Y:S01]  /*52a0*/  ISETP.GT.AND P6, PT, R8, RZ, P2 ;  /* 0x000000ff0800720c */ /* 0x000fe200017c4270 */
[----:B------:R1:W-:Y:S01]  /*52b0*/  @P1 STG.E desc[UR14][R16.64+0x20], R89 ;  /* 0x0000205910001986 */ /* 0x0003e2000c10190e */
[----:B------:R-:W-:Y:S01]  /*52c0*/  ISETP.GT.AND P1, PT, R11, 0x9, PT ;  /* 0x000000090b00780c */ /* 0x000fe20003f24270 */
[--C-:B------:R-:W-:Y:S01]  /*52d0*/  IMAD.X R21, R17, 0x1, R12.reuse, P5 ;  /* 0x0000000111157824 */ /* 0x100fe200028e060c */
[----:B------:R-:W-:Y:S01]  /*52e0*/  IADD3 R22, P5, R18, R13, RZ ;  /* 0x0000000d12167210 */ /* 0x000fe20007fbe0ff */
[----:B------:R2:W-:Y:S01]  /*52f0*/  @P4 STG.E desc[UR14][R18.64+0x20], R27 ;  /* 0x0000201b12004986 */ /* 0x0005e2000c10190e */
[----:B------:R-:W-:Y:S01]  /*5300*/  ISETP.GT.AND P4, PT, R8, RZ, P1 ;  /* 0x000000ff0800720c */ /* 0x000fe20000f84270 */
[-C--:B0-----:R-:W-:Y:S01]  /*5310*/  IMAD R25, R28, R7.reuse, RZ ;  /* 0x000000071c197224 */ /* 0x081fe200078e02ff */
[C---:B------:R-:W-:Y:S01]  /*5320*/  ISETP.GT.AND P2, PT, R8.reuse, 0x8, P2 ;  /* 0x000000080800780c */ /* 0x040fe20001744270 */
[----:B------:R-:W-:Y:S01]  /*5330*/  IMAD.X R23, R19, 0x1, R12, P5 ;  /* 0x0000000113177824 */ /* 0x000fe200028e060c */
[----:B------:R-:W-:Y:S01]  /*5340*/  ISETP.GT.AND P1, PT, R8, 0x8, P1 ;  /* 0x000000080800780c */ /* 0x000fe20000f24270 */
[----:B------:R-:W-:-:S02]  /*5350*/  IMAD R37, R37, R7, RZ ;  /* 0x0000000725257224 */ /* 0x000fc400078e02ff */
[----:B------:R0:W-:Y:S01]  /*5360*/  @P6 STG.E desc[UR14][R20.64], R25 ;  /* 0x0000001914006986 */ /* 0x0001e2000c10190e */
[----:B------:R-:W-:Y:S01]  /*5370*/  IADD3 R15, P6, R13, 0x20, RZ ;  /* 0x000000200d0f7810 */ /* 0x000fe20007fde0ff */
[-C--:B-1----:R-:W-:Y:S02]  /*5380*/  IMAD R89, R30, R7.reuse, RZ ;  /* 0x000000071e597224 */ /* 0x082fe400078e02ff */
[----:B------:R-:W-:Y:S01]  /*5390*/  IMAD R39, R39, R7, RZ ;  /* 0x0000000727277224 */ /* 0x000fe200078e02ff */
[----:B------:R-:W-:Y:S01]  /*53a0*/  IADD3 R16, P5, R16, R15, RZ ;  /* 0x0000000f10107210 */ /* 0x000fe20007fbe0ff */
[----:B------:R-:W-:Y:S01]  /*53b0*/  IMAD.X R14, RZ, RZ, R12, P6 ;  /* 0x000000ffff0e7224 */ /* 0x000fe200030e060c */
[----:B------:R1:W-:Y:S01]  /*53c0*/  @P4 STG.E desc[UR14][R22.64], R29 ;  /* 0x0000001d16004986 */ /* 0x0003e2000c10190e */
[----:B------:R-:W-:Y:S01]  /*53d0*/  ISETP.GT.AND P4, PT, R11, 0x10, PT ;  /* 0x000000100b00780c */ /* 0x000fe20003f84270 */
[----:B------:R-:W-:Y:S01]  /*53e0*/  IMAD R41, R41, R7, RZ ;  /* 0x0000000729297224 */ /* 0x000fe200078e02ff */
[----:B------:R-:W-:Y:S01]  /*53f0*/  IADD3 R24, P6, R20, R13, RZ ;  /* 0x0000000d14187210 */ /* 0x000fe20007fde0ff */
[----:B------:R-:W-:Y:S01]  /*5400*/  IMAD.X R17, R17, 0x1, R14, P5 ;  /* 0x0000000111117824 */ /* 0x000fe200028e060e */
[----:B--2---:R-:W-:Y:S01]  /*5410*/  IADD3 R18, P5, R18, R15, RZ ;  /* 0x0000000f12127210 */ /* 0x004fe20007fbe0ff */
[----:B------:R-:W-:-:S02]  /*5420*/  IMAD R43, R43, R7, RZ ;  /* 0x000000072b2b7224 */ /* 0x000fc400078e02ff */
[----:B0-----:R-:W-:Y:S01]  /*5430*/  IMAD.X R25, R21, 0x1, R12, P6 ;  /* 0x0000000115197824 */ /* 0x001fe200030e060c */
[----:B------:R0:W-:Y:S01]  /*5440*/  @P2 STG.E desc[UR14][R16.64], R89 ;  /* 0x0000005910002986 */ /* 0x0001e2000c10190e */
[----:B------:R-:W-:Y:S01]  /*5450*/  IMAD.X R19, R19, 0x1, R14, P5 ;  /* 0x0000000113137824 */ /* 0x000fe200028e060e */
[----:B------:R-:W-:Y:S01]  /*5460*/  ISETP.GT.AND P5, PT, R8, RZ, P4 ;  /* 0x000000ff0800720c */ /* 0x000fe200027a4270 */
[-C--:B-1----:R-:W-:Y:S01]  /*5470*/  IMAD R29, R32, R7.reuse, RZ ;  /* 0x00000007201d7224 */ /* 0x082fe200078e02ff */
[----:B------:R-:W-:Y:S01]  /*5480*/  ISETP.GT.AND P2, PT, R11, 0x11, PT ;  /* 0x000000110b00780c */ /* 0x000fe20003f44270 */
[----:B------:R-:W-:Y:S01]  /*5490*/  IMAD R45, R45, R7, RZ ;  /* 0x000000072d2d7224 */ /* 0x000fe200078e02ff */
[----:B------:R1:W-:Y:S01]  /*54a0*/  @P1 STG.E desc[UR14][R18.64], R31 ;  /* 0x0000001f12001986 */ /* 0x0003e2000c10190e */
[----:B------:R-:W-:Y:S01]  /*54b0*/  IADD3 R26, P6, R22, R13, RZ ;  /* 0x0000000d161a7210 */ /* 0x000fe20007fde0ff */
[-C--:B------:R-:W-:Y:S01]  /*54c0*/  IMAD R47, R47, R7.reuse, RZ ;  /* 0x000000072f2f7224 */ /* 0x080fe200078e02ff */
[C---:B------:R-:W-:Y:S01]  /*54d0*/  ISETP.GT.AND P1, PT, R8.reuse, RZ, P2 ;  /* 0x000000ff0800720c */ /* 0x040fe20001724270 */
[-C--:B------:R-:W-:Y:S01]  /*54e0*/  IMAD R49, R49, R7.reuse, RZ ;  /* 0x0000000731317224 */ /* 0x080fe200078e02ff */
[C---:B------:R-:W-:Y:S01]  /*54f0*/  ISETP.GT.AND P4, PT, R8.reuse, 0x8, P4 ;  /* 0x000000080800780c */ /* 0x040fe20002784270 */
[----:B------:R-:W-:Y:S01]  /*5500*/  IMAD.X R27, R23, 0x1, R12, P6 ;  /* 0x00000001171b7824 */ /* 0x000fe200030e060c */
[----:B------:R-:W-:Y:S01]  /*5510*/  ISETP.GT.AND P2, PT, R8, 0x8, P2 ;  /* 0x000000080800780c */ /* 0x000fe20001744270 */
[----:B------:R-:W-:Y:S01]  /*5520*/  IMAD R51, R51, R7, RZ ;  /* 0x0000000733337224 */ /* 0x000fe200078e02ff */
[----:B------:R2:W-:Y:S01]  /*5530*/  @P5 STG.E desc[UR14][R24.64], R29 ;  /* 0x0000001d18005986 */ /* 0x0005e2000c10190e */
[----:B0-----:R-:W-:Y:S01]  /*5540*/  IADD3 R16, P5, R20, R15, RZ ;  /* 0x0000000f14107210 */ /* 0x001fe20007fbe0ff */
[----:B------:R-:W-:Y:S01]  /*5550*/  IMAD R53, R53, R7, RZ ;  /* 0x0000000735357224 */ /* 0x000fe200078e02ff */
[----:B------:R-:W-:Y:S01]  /*5560*/  IADD3 R20, P6, R24, R13, RZ ;  /* 0x0000000d18147210 */ /* 0x000fe20007fde0ff */
[----:B-1----:R-:W-:-:S02]  /*5570*/  IMAD R31, R34, R7, RZ ;  /* 0x00000007221f7224 */ /* 0x002fc400078e02ff */
[----:B------:R-:W-:Y:S01]  /*5580*/  IMAD.X R17, R21, 0x1, R14, P5 ;  /* 0x0000000115117824 */ /* 0x000fe200028e060e */
[----:B------:R-:W-:Y:S01]  /*5590*/  IADD3 R18, P5, R22, R15, RZ ;  /* 0x0000000f16127210 */ /* 0x000fe20007fbe0ff */
[----:B------:R-:W-:Y:S01]  /*55a0*/  @P1 STG.E desc[UR14][R26.64], R33 ;  /* 0x000000211a001986 */ /* 0x000fe2000c10190e */
[----:B------:R-:W-:Y:S01]  /*55b0*/  ISETP.GT.AND P1, PT, R11, 0x18, PT ;  /* 0x000000180b00780c */ /* 0x000fe20003f24270 */
[----:B------:R-:W-:Y:S01]  /*55c0*/  IMAD.X R21, R25, 0x1, R12, P6 ;  /* 0x0000000119157824 */ /* 0x000fe200030e060c */
[----:B------:R-:W-:Y:S01]  /*55d0*/  IADD3 R22, P6, R26, R13, RZ ;  /* 0x0000000d1a167210 */ /* 0x000fe20007fde0ff */
[----:B------:R-:W-:Y:S01]  /*55e0*/  IMAD.X R19, R23, 0x1, R14, P5 ;  /* 0x0000000117137824 */ /* 0x000fe200028e060e */
[----:B------:R-:W-:Y:S01]  /*55f0*/  ISETP.GT.AND P5, PT, R8, RZ, P1 ;  /* 0x000000ff0800720c */ /* 0x000fe20000fa4270 */
[----:B------:R0:W-:Y:S01]  /*5600*/  @P4 STG.E desc[UR14][R16.64], R31 ;  /* 0x0000001f10004986 */ /* 0x0001e2000c10190e */
[----:B------:R-:W-:Y:S01]  /*5610*/  ISETP.GT.AND P4, PT, R11, 0x19, PT ;  /* 0x000000190b00780c */ /* 0x000fe20003f84270 */
[-C--:B--2---:R-:W-:Y:S01]  /*5620*/  IMAD R29, R36, R7.reuse, RZ ;  /* 0x00000007241d7224 */ /* 0x084fe200078e02ff */
[C---:B------:R-:W-:Y:S01]  /*5630*/  ISETP.GT.AND P1, PT, R8.reuse, 0x8, P1 ;  /* 0x000000080800780c */ /* 0x040fe20000f24270 */
[----:B------:R1:W-:Y:S01]  /*5640*/  @P2 STG.E desc[UR14][R18.64], R35 ;  /* 0x0000002312002986 */ /* 0x0003e2000c10190e */
[C---:B------:R-:W-:Y:S01]  /*5650*/  ISETP.GT.AND P2, PT, R8.reuse, RZ, P4 ;  /* 0x000000ff0800720c */ /* 0x040fe20002744270 */
[----:B------:R-:W-:Y:S01]  /*5660*/  IMAD.X R23, R27, 0x1, R12, P6 ;  /* 0x000000011b177824 */ /* 0x000fe200030e060c */
[----:B------:R-:W-:Y:S01]  /*5670*/  ISETP.GT.AND P4, PT, R8, 0x8, P4 ;  /* 0x000000080800780c */ /* 0x000fe20002784270 */
[----:B------:R-:W-:-:S02]  /*5680*/  IMAD R55, R55, R7, RZ ;  /* 0x0000000737377224 */ /* 0x000fc400078e02ff */
[----:B------:R-:W-:Y:S02]  /*5690*/  IMAD R57, R57, R7, RZ ;  /* 0x0000000739397224 */ /* 0x000fe400078e02ff */
[----:B------:R2:W-:Y:S01]  /*56a0*/  @P5 STG.E desc[UR14][R20.64], R29 ;  /* 0x0000001d14005986 */ /* 0x0005e2000c10190e */
[----:B0-----:R-:W-:Y:S01]  /*56b0*/  IADD3 R16, P5, R24, R15, RZ ;  /* 0x0000000f18107210 */ /* 0x001fe20007fbe0ff */
[----:B------:R-:W-:Y:S01]  /*56c0*/  IMAD R31, R38, R7, RZ ;  /* 0x00000007261f7224 */ /* 0x000fe200078e02ff */
[----:B------:R-:W-:Y:S01]  /*56d0*/  IADD3 R24, P6, R20, R13, RZ ;  /* 0x0000000d14187210 */ /* 0x000fe20007fde0ff */
[----:B------:R-:W-:Y:S02]  /*56e0*/  IMAD R59, R59, R7, RZ ;  /* 0x000000073b3b7224 */ /* 0x000fe400078e02ff */
[----:B------:R-:W-:Y:S01]  /*56f0*/  IMAD.X R17, R25, 0x1, R14, P5 ;  /* 0x0000000119117824 */ /* 0x000fe200028e060e */
[----:B-1----:R-:W-:Y:S01]  /*5700*/  IADD3 R18, P5, R26, R15, RZ ;  /* 0x0000000f1a127210 */ /* 0x002fe20007fbe0ff */
        /* <DEDUP_REMOVED lines=111> */
[----:B------:R-:W-:-:S03]  /*5e00*/  IADD3 R20, P6, R24, R13, RZ ;  /* 0x0000000d18147210 */ /* 0x000fc60007fde0ff */
        /* <DEDUP_REMOVED lines=10> */
[----:B--2---:R-:W-:Y:S01]  /*5eb0*/  IMAD R29, R60, R7, RZ ;  /* 0x000000073c1d7224 */ /* 0x004fe200078e02ff */
[C---:B------:R-:W-:Y:S01]  /*5ec0*/  ISETP.GT.AND P1, PT, R8.reuse, 0x8, P1 ;  /* 0x000000080800780c */ /* 0x040fe20000f24270 */
[----:B------:R1:W-:Y:S01]  /*5ed0*/  @P2 STG.E desc[UR14][R18.64], R59 ;  /* 0x0000003b12002986 */ /* 0x0003e2000c10190e */
[C---:B------:R-:W-:Y:S01]  /*5ee0*/  ISETP.GT.AND P2, PT, R8.reuse, RZ, P4 ;  /* 0x000000ff0800720c */ /* 0x040fe20002744270 */
[----:B------:R-:W-:Y:S01]  /*5ef0*/  IMAD.X R23, R27, 0x1, R12, P6 ;  /* 0x000000011b177824 */ /* 0x000fe200030e060c */
[----:B------:R-:W-:-:S05]  /*5f00*/  ISETP.GT.AND P4, PT, R8, 0x8, P4 ;  /* 0x000000080800780c */ /* 0x000fca0002784270 */
        /* <DEDUP_REMOVED lines=103> */
[----:B-1----:R-:W-:-:S03]  /*6580*/  IADD3 R18, P6, R22, R15, RZ ;  /* 0x0000000f16127210 */ /* 0x002fc60007fde0ff */
[--C-:B------:R-:W-:Y:S01]  /*6590*/  IMAD.X R17, R21, 0x1, R14.reuse, P5 ;  /* 0x0000000115117824 */ /* 0x100fe200028e060e */
[----:B------:R0:W-:Y:S01]  /*65a0*/  @P1 STG.E desc[UR14][R26.64], R81 ;  /* 0x000000511a001986 */ /* 0x0001e2000c10190e */
[----:B------:R-:W-:Y:S01]  /*65b0*/  ISETP.GT.AND P1, PT, R11, 0x78, PT ;  /* 0x000000780b00780c */ /* 0x000fe20003f24270 */
[----:B------:R-:W-:Y:S01]  /*65c0*/  IMAD.X R19, R23, 0x1, R14, P6 ;  /* 0x0000000117137824 */ /* 0x000fe200030e060e */
[----:B------:R-:W-:Y:S01]  /*65d0*/  ISETP.GT.AND P5, PT, R11, 0x79, PT ;  /* 0x000000790b00780c */ /* 0x000fe20003fa4270 */
[----:B------:R0:W-:Y:S01]  /*65e0*/  @P4 STG.E desc[UR14][R16.64], R31 ;  /* 0x0000001f10004986 */ /* 0x0001e2000c10190e */
[----:B------:R-:W-:Y:S01]  /*65f0*/  IADD3 R20, P4, R24, R13, RZ ;  /* 0x0000000d18147210 */ /* 0x000fe20007f9e0ff */
[----:B------:R-:W-:Y:S01]  /*6600*/  IMAD R11, R84, R7, RZ ;  /* 0x00000007540b7224 */ /* 0x000fe200078e02ff */
[----:B--2---:R-:W-:Y:S01]  /*6610*/  IADD3 R24, P6, R24, R15, RZ ;  /* 0x0000000f18187210 */ /* 0x004fe20007fde0ff */
[----:B------:R0:W-:Y:S01]  /*6620*/  @P2 STG.E desc[UR14][R18.64], R83 ;  /* 0x0000005312002986 */ /* 0x0001e2000c10190e */
[C---:B------:R-:W-:Y:S01]  /*6630*/  ISETP.GT.AND P2, PT, R8.reuse, RZ, P1 ;  /* 0x000000ff0800720c */ /* 0x040fe20000f44270 */
[C---:B------:R-:W-:Y:S01]  /*6640*/  IMAD.X R21, R25.reuse, 0x1, R12, P4 ;  /* 0x0000000119157824 */ /* 0x040fe200020e060c */
[----:B------:R-:W-:Y:S01]  /*6650*/  ISETP.GT.AND P4, PT, R8, RZ, P5 ;  /* 0x000000ff0800720c */ /* 0x000fe20002f84270 */
[----:B------:R-:W-:Y:S01]  /*6660*/  IMAD.X R25, R25, 0x1, R14, P6 ;  /* 0x0000000119197824 */ /* 0x000fe200030e060e */
[----:B------:R-:W-:-:S02]  /*6670*/  IADD3 R22, P6, R26, R13, RZ ;  /* 0x0000000d1a167210 */ /* 0x000fc40007fde0ff */
[C---:B------:R-:W-:Y:S02]  /*6680*/  ISETP.GT.AND P1, PT, R8.reuse, 0x8, P1 ;  /* 0x000000080800780c */ /* 0x040fe40000f24270 */
[----:B------:R-:W-:Y:S01]  /*6690*/  ISETP.GT.AND P5, PT, R8, 0x8, P5 ;  /* 0x000000080800780c */ /* 0x000fe20002fa4270 */
[C---:B------:R-:W-:Y:S01]  /*66a0*/  IMAD.X R23, R27.reuse, 0x1, R12, P6 ;  /* 0x000000011b177824 */ /* 0x040fe200030e060c */
[----:B------:R-:W-:Y:S01]  /*66b0*/  IADD3 R12, P6, R26, R15, RZ ;  /* 0x0000000f1a0c7210 */ /* 0x000fe20007fde0ff */
[----:B------:R-:W-:Y:S02]  /*66c0*/  IMAD R15, R86, R7, RZ ;  /* 0x00000007560f7224 */ /* 0x000fe400078e02ff */
[----:B------:R0:W-:Y:S02]  /*66d0*/  @P2 STG.E desc[UR14][R20.64], R11 ;  /* 0x0000000b14002986 */ /* 0x0001e4000c10190e */
[----:B------:R-:W-:Y:S02]  /*66e0*/  IMAD.X R13, R27, 0x1, R14, P6 ;  /* 0x000000011b0d7824 */ /* 0x000fe400030e060e */
[----:B------:R0:W-:Y:S04]  /*66f0*/  @P4 STG.E desc[UR14][R22.64], R85 ;  /* 0x0000005516004986 */ /* 0x0001e8000c10190e */
[----:B------:R0:W-:Y:S04]  /*6700*/  @P1 STG.E desc[UR14][R24.64], R15 ;  /* 0x0000000f18001986 */ /* 0x0001e8000c10190e */
[----:B------:R0:W-:Y:S02]  /*6710*/  @P5 STG.E desc[UR14][R12.64], R87 ;  /* 0x000000570c005986 */ /* 0x0001e4000c10190e */
.L_x_150:
[----:B------:R-:W-:Y:S05]  /*6720*/  BSYNC B0 ;  /* 0x0000000000007941 */ /* 0x000fea0003800000 */
.L_x_26:
[----:B------:R-:W-:Y:S01]  /*6730*/  ULDC UR8, c[0x0][0xc] ;  /* 0x0000030000087ab9 */ /* 0x000fe20000000800 */
[----:B------:R-:W-:Y:S01]  /*6740*/  ULDC UR9, c[0x0][0x10] ;  /* 0x0000040000097ab9 */ /* 0x000fe20000000800 */
[----:B0---4-:R-:W0:Y:S01]  /*6750*/  LDC R11, c[0x0][0x14] ;  /* 0x00000500ff0b7b82 */ /* 0x011e220000000800 */
[----:B------:R-:W-:Y:S01]  /*6760*/  UIMAD.WIDE.U32 UR8, UR8, UR9, URZ ;  /* 0x00000009080872a5 */ /* 0x000fe2000f8e003f */
[----:B------:R-:W-:Y:S01]  /*6770*/  PRMT R8, RZ, 0x7610, R8 ;  /* 0x00007610ff087816 */ /* 0x000fe20000000008 */
[----:B------:R-:W-:Y:S02]  /*6780*/  IMAD.MOV.U32 R18, RZ, RZ, -0x1 ;  /* 0xffffffffff127424 */ /* 0x000fe400078e00ff */
[----:B------:R-:W-:Y:S02]  /*6790*/  IMAD.MOV.U32 R12, RZ, RZ, -0x1 ;  /* 0xffffffffff0c7424 */ /* 0x000fe400078e00ff */
[----:B0-----:R-:W-:-:S04]  /*67a0*/  IMAD.WIDE.U32 R2, R11, UR8, R2 ;  /* 0x000000080b027c25 */ /* 0x001fc8000f8e0002 */
[----:B------:R-:W-:Y:S01]  /*67b0*/  IMAD R11, R11, UR9, RZ ;  /* 0x000000090b0b7c24 */ /* 0x000fe2000f8e02ff */
[----:B------:R-:W-:Y:S02]  /*67c0*/  ULDC.64 UR8, c[0x0][0x750] ;  /* 0x0001d40000087ab9 */ /* 0x000fe40000000a00 */
[----:B------:R-:W-:Y:S01]  /*67d0*/  ISETP.GE.U32.AND P1, PT, R2, UR8, PT ;  /* 0x0000000802007c0c */ /* 0x000fe2000bf26070 */
[----:B------:R-:W-:-:S05]  /*67e0*/  IMAD.IADD R3, R3, 0x1, R11 ;  /* 0x0000000103037824 */ /* 0x000fca00078e020b */
[----:B------:R-:W-:-:S13]  /*67f0*/  ISETP.GE.U32.AND.EX P1, PT, R3, UR9, PT, P1 ;  /* 0x0000000903007c0c */ /* 0x000fda000bf26110 */
[----:B------:R-:W-:Y:S05]  /*6800*/  @P1 BRA `(.L_x_151) ;  /* 0x0000000400641947 */ /* 0x000fea0003800000 */
[----:B------:R-:W0:Y:S01]  /*6810*/  S2R R18, SR_CTAID.X ;  /* 0x0000000000127919 */ /* 0x000e220000002500 */
[----:B---3--:R-:W3:Y:S01]  /*6820*/  LDC.64 R16, c[0x0][0x728] ;  /* 0x0001ca00ff107b82 */ /* 0x008ee20000000a00 */
[----:B------:R-:W-:Y:S01]  /*6830*/  ULDC UR7, c[0x0][0x150] ;  /* 0x0000540000077ab9 */ /* 0x000fe20000000800 */
[----:B------:R-:W-:Y:S01]  /*6840*/  IMAD.MOV.U32 R14, RZ, RZ, R2 ;  /* 0x000000ffff0e7224 */ /* 0x000fe200078e0002 */
[----:B------:R-:W4:Y:S01]  /*6850*/  S2R R24, SR_CTAID.Y ;  /* 0x0000000000187919 */ /* 0x000f220000002600 */
[----:B------:R-:W-:-:S04]  /*6860*/  IMAD.MOV.U32 R15, RZ, RZ, R3 ;  /* 0x000000ffff0f7224 */ /* 0x000fc800078e0003 */
[----:B------:R-:W1:Y:S08]  /*6870*/  LDC R23, c[0x0][0x144] ;  /* 0x00005100ff177b82 */ /* 0x000e700000000800 */
[----:B------:R-:W1:Y:S08]  /*6880*/  LDC R8, c[0x0][0x730] ;  /* 0x0001cc00ff087b82 */ /* 0x000e700000000800 */
[----:B------:R-:W1:Y:S01]  /*6890*/  LDC.64 R20, c[0x0][0x720] ;  /* 0x0001c800ff147b82 */ /* 0x000e620000000a00 */
[----:B---3--:R-:W-:-:S04]  /*68a0*/  ISETP.NE.U32.AND P1, PT, R16, RZ, PT ;  /* 0x000000ff1000720c */ /* 0x008fc80003f25070 */
[----:B------:R-:W-:Y:S02]  /*68b0*/  ISETP.NE.AND.EX P1, PT, R17, RZ, PT, P1 ;  /* 0x000000ff1100720c */ /* 0x000fe40003f25310 */
[----:B0-----:R-:W-:-:S05]  /*68c0*/  I2FP.F32.U32 R10, R18 ;  /* 0x00000012000a7245 */ /* 0x001fca0000201000 */
[----:B------:R-:W-:-:S04]  /*68d0*/  FMUL R10, R10, UR7 ;  /* 0x000000070a0a7c20 */ /* 0x000fc80008400000 */
[----:B------:R0:W3:Y:S02]  /*68e0*/  F2I.U32.TRUNC.NTZ R22, R10 ;  /* 0x0000000a00167305 */ /* 0x0000e4000020f000 */
[----:B----4-:R-:W-:Y:S05]  /*68f0*/  @!P1 BRA `(.L_x_152) ;  /* 0x0000000000289947 */ /* 0x010fea0003800000 */
[----:B------:R-:W4:Y:S02]  /*6900*/  LDC R11, c[0x0][0x734] ;  /* 0x0001cd00ff0b7b82 */ /* 0x000f240000000800 */
[----:B----4-:R-:W-:-:S05]  /*6910*/  IADD3 R15, P1, R2, R11, RZ ;  /* 0x0000000b020f7210 */ /* 0x010fca0007f3e0ff */
[----:B------:R-:W-:-:S04]  /*6920*/  IMAD.X R19, RZ, RZ, R3, P1 ;  /* 0x000000ffff137224 */ /* 0x000fc800008e0603 */
[----:B0-----:R-:W-:-:S04]  /*6930*/  IMAD.WIDE.U32 R10, R19, R16, RZ ;  /* 0x00000010130a7225 */ /* 0x001fc800078e00ff */
[----:B------:R-:W-:-:S04]  /*6940*/  IMAD.WIDE.U32 R12, P1, R15, R17, R10 ;  /* 0x000000110f0c7225 */ /* 0x000fc8000782000a */
[----:B------:R-:W-:-:S04]  /*6950*/  IMAD.WIDE.U32 R10, R15, R16, RZ ;  /* 0x000000100f0a7225 */ /* 0x000fc800078e00ff */
[----:B------:R-:W-:Y:S01]  /*6960*/  IMAD.X R15, RZ, RZ, RZ, P1 ;  /* 0x000000ffff0f7224 */ /* 0x000fe200008e06ff */
[----:B------:R-:W-:Y:S01]  /*6970*/  IADD3 RZ, P1, R11, R12, RZ ;  /* 0x0000000c0bff7210 */ /* 0x000fe20007f3e0ff */
[----:B------:R-:W-:-:S04]  /*6980*/  IMAD.MOV.U32 R14, RZ, RZ, R13 ;  /* 0x000000ffff0e7224 */ /* 0x000fc800078e000d */
[----:B------:R-:W-:-:S08]  /*6990*/  IMAD.WIDE.U32.X R14, R19, R17, R14, P1 ;  /* 0x00000011130e7225 */ /* 0x000fd000008e040e */
.L_x_152:
[----:B------:R-:W4:Y:S01]  /*69a0*/  LDC.64 R28, c[0x0][0x740] ;  /* 0x0001d000ff1c7b82 */ /* 0x000f220000000a00 */
[-CC-:B-1----:R-:W-:Y:S01]  /*69b0*/  SHF.R.U64 R19, R14, R8.reuse, R15.reuse ;  /* 0x000000080e137219 */ /* 0x182fe2000000120f */
[----:B---3--:R-:W-:Y:S01]  /*69c0*/  IMAD.MOV R22, RZ, RZ, -R22 ;  /* 0x000000ffff167224 */ /* 0x008fe200078e0a16 */
[----:B------:R-:W-:Y:S01]  /*69d0*/  SHF.R.U32.HI R8, RZ, R8, R15 ;  /* 0x00000008ff087219 */ /* 0x000fe2000001160f */
[----:B------:R-:W-:Y:S01]  /*69e0*/  ULDC UR7, c[0x0][0x154] ;  /* 0x0000550000077ab9 */ /* 0x000fe20000000800 */
[----:B------:R-:W-:Y:S01]  /*69f0*/  IADD3 R13, P1, RZ, -R19, RZ ;  /* 0x80000013ff0d7210 */ /* 0x000fe20007f3e0ff */
[----:B------:R-:W-:Y:S02]  /*6a00*/  IMAD R25, R23, R22, R18 ;  /* 0x0000001617197224 */ /* 0x000fe400078e0212 */
[----:B------:R-:W1:Y:S01]  /*6a10*/  LDC R12, c[0x0][0x718] ;  /* 0x0001c600ff0c7b82 */ /* 0x000e620000000800 */
[----:B------:R-:W-:Y:S02]  /*6a20*/  IMAD.MOV.U32 R15, RZ, RZ, 0x1 ;  /* 0x00000001ff0f7424 */ /* 0x000fe400078e00ff */
[----:B------:R-:W-:-:S04]  /*6a30*/  IMAD.X R11, RZ, RZ, ~R8, P1 ;  /* 0x000000ffff0b7224 */ /* 0x000fc800008e0e08 */
[-C--:B------:R-:W-:Y:S01]  /*6a40*/  IMAD R8, R11, R20.reuse, RZ ;  /* 0x000000140b087224 */ /* 0x080fe200078e02ff */
[----:B------:R-:W3:Y:S01]  /*6a50*/  LDC R14, c[0x0][0x708] ;  /* 0x0001c200ff0e7b82 */ /* 0x000ee20000000800 */
[----:B0-----:R-:W-:-:S04]  /*6a60*/  IMAD.WIDE.U32 R10, R13, R20, R2 ;  /* 0x000000140d0a7225 */ /* 0x001fc800078e0002 */
[----:B------:R-:W-:Y:S01]  /*6a70*/  IMAD R13, R13, R21, R8 ;  /* 0x000000150d0d7224 */ /* 0x000fe200078e0208 */
[----:B------:R-:W-:Y:S02]  /*6a80*/  I2FP.F32.U32 R8, R24 ;  /* 0x0000001800087245 */ /* 0x000fe40000201000 */
[----:B------:R-:W0:Y:S01]  /*6a90*/  LDC R26, c[0x0][0x758] ;  /* 0x0001d600ff1a7b82 */ /* 0x000e220000000800 */
[----:B------:R-:W-:Y:S01]  /*6aa0*/  IMAD.IADD R11, R11, 0x1, R13 ;  /* 0x000000010b0b7824 */ /* 0x000fe200078e020d */
[----:B----4-:R-:W-:Y:S01]  /*6ab0*/  ISETP.NE.U32.AND P1, PT, R28, RZ, PT ;  /* 0x000000ff1c00720c */ /* 0x010fe20003f25070 */
[----:B------:R-:W-:Y:S01]  /*6ac0*/  FMUL R8, R8, UR7 ;  /* 0x0000000708087c20 */ /* 0x000fe20008400000 */
[----:B------:R-:W-:Y:S02]  /*6ad0*/  IMAD.MOV.U32 R13, RZ, RZ, -0x1 ;  /* 0xffffffffff0d7424 */ /* 0x000fe400078e00ff */
[----:B------:R-:W-:Y:S01]  /*6ae0*/  ISETP.NE.AND.EX P1, PT, R29, RZ, PT, P1 ;  /* 0x000000ff1d00720c */ /* 0x000fe20003f25310 */
[----:B------:R4:W0:Y:S01]  /*6af0*/  F2I.U32.TRUNC.NTZ R21, R8 ;  /* 0x0000000800157305 */ /* 0x000822000020f000 */
[----:B------:R-:W2:Y:S01]  /*6b00*/  LDC R23, c[0x0][0x148] ;  /* 0x00005200ff177b82 */ /* 0x000ea20000000800 */
[----:B-1----:R-:W-:-:S02]  /*6b10*/  SHF.R.U64 R18, R10, R12, R11 ;  /* 0x0000000c0a127219 */ /* 0x002fc4000000120b */
[----:B------:R-:W-:-:S05]  /*6b20*/  SHF.R.U32.HI R11, RZ, R12, R11 ;  /* 0x0000000cff0b7219 */ /* 0x000fca000001160b */
[----:B------:R-:W1:Y:S01]  /*6b30*/  LDC R22, c[0x0][0x700] ;  /* 0x0001c000ff167b82 */ /* 0x000e620000000800 */
[-CC-:B---3--:R-:W-:Y:S02]  /*6b40*/  SHF.R.U64 R16, R18, R14.reuse, R11.reuse ;  /* 0x0000000e12107219 */ /* 0x188fe4000000120b */
[----:B------:R-:W-:-:S05]  /*6b50*/  SHF.R.U32.HI R11, RZ, R14, R11 ;  /* 0x0000000eff0b7219 */ /* 0x000fca000001160b */
[----:B------:R-:W3:Y:S01]  /*6b60*/  LDC R30, c[0x0][0x748] ;  /* 0x0001d200ff1e7b82 */ /* 0x000ee20000000800 */
[-CC-:B0-----:R-:W-:Y:S02]  /*6b70*/  SHF.R.U64 R20, R16, R26.reuse, R11.reuse ;  /* 0x0000001a10147219 */ /* 0x181fe4000000120b */
[-C--:B------:R-:W-:Y:S02]  /*6b80*/  SHF.L.U32 R13, R13, R26.reuse, RZ ;  /* 0x0000001a0d0d7219 */ /* 0x080fe400000006ff */
[-C--:B------:R-:W-:Y:S01]  /*6b90*/  SHF.R.U32.HI R11, RZ, R26.reuse, R11 ;  /* 0x0000001aff0b7219 */ /* 0x080fe2000001160b */
[----:B------:R-:W-:Y:S01]  /*6ba0*/  IMAD.MOV.U32 R10, RZ, RZ, R20 ;  /* 0x000000ffff0a7224 */ /* 0x000fe200078e0014 */
[----:B------:R-:W-:Y:S01]  /*6bb0*/  SHF.L.U32 R26, R15, R26, RZ ;  /* 0x0000001a0f1a7219 */ /* 0x000fe200000006ff */
[----:B------:R-:W0:Y:S01]  /*6bc0*/  LDC R31, c[0x0][0x738] ;  /* 0x0001ce00ff1f7b82 */ /* 0x000e220000000800 */
[----:B------:R-:W-:-:S07]  /*6bd0*/  LOP3.LUT R27, RZ, R13, RZ, 0x33, !PT ;  /* 0x0000000dff1b7212 */ /* 0x000fce00078e33ff */
[----:B------:R-:W0:Y:S01]  /*6be0*/  LDC R32, c[0x0][0x710] ;  /* 0x0001c400ff207b82 */ /* 0x000e220000000800 */
[----:B----4-:R-:W-:Y:S05]  /*6bf0*/  @!P1 BRA `(.L_x_153) ;  /* 0x0000000000289947 */ /* 0x010fea0003800000 */
        /* <DEDUP_REMOVED lines=10> */
.L_x_153:
[----:B---3--:R-:W-:Y:S01]  /*6ca0*/  SHF.R.U64 R8, R10, R30, R11 ;  /* 0x0000001e0a087219 */ /* 0x008fe2000000120b */
[----:B-1----:R-:W-:Y:S01]  /*6cb0*/  VIADD R15, R22, 0xffffffff ;  /* 0xffffffff160f7836 */ /* 0x002fe20000000000 */
[----:B------:R-:W-:Y:S01]  /*6cc0*/  LOP3.LUT R13, R16, R27, RZ, 0xc0, !PT ;  /* 0x0000001b100d7212 */ /* 0x000fe200078ec0ff */
[----:B------:R-:W-:Y:S02]  /*6cd0*/  IMAD.MOV R21, RZ, RZ, -R21 ;  /* 0x000000ffff157224 */ /* 0x000fe400078e0a15 */
[----:B------:R-:W-:Y:S02]  /*6ce0*/  IMAD.MOV R11, RZ, RZ, -R8 ;  /* 0x000000ffff0b7224 */ /* 0x000fe400078e0a08 */
[----:B------:R-:W-:Y:S01]  /*6cf0*/  IMAD R10, R26, R8, R13 ;  /* 0x000000081a0a7224 */ /* 0x000fe200078e020d */
[----:B------:R-:W-:Y:S01]  /*6d00*/  LOP3.LUT R13, R18, R15, RZ, 0xc0, !PT ;  /* 0x0000000f120d7212 */ /* 0x000fe200078ec0ff */
[----:B--2---:R-:W-:Y:S02]  /*6d10*/  @P3 IMAD R25, R23, R21, R24 ;  /* 0x0000001517193224 */ /* 0x004fe400078e0218 */
[----:B0-----:R-:W-:-:S02]  /*6d20*/  IMAD R8, R11, R31, R20 ;  /* 0x0000001f0b087224 */ /* 0x001fc400078e0214 */
[----:B------:R-:W-:Y:S02]  /*6d30*/  IMAD R10, R10, R32, R25 ;  /* 0x000000200a0a7224 */ /* 0x000fe400078e0219 */
[----:B------:R-:W-:Y:S02]  /*6d40*/  IMAD.MOV.U32 R12, RZ, RZ, 0x1 ;  /* 0x00000001ff0c7424 */ /* 0x000fe400078e00ff */
[----:B------:R-:W-:-:S03]  /*6d50*/  IMAD R11, R8, R22, R13 ;  /* 0x00000016080b7224 */ /* 0x000fc600078e020d */
[----:B------:R-:W-:Y:S01]  /*6d60*/  PRMT R8, R12, 0x7610, R8 ;  /* 0x000076100c087816 */ /* 0x000fe20000000008 */
[----:B------:R-:W-:Y:S01]  /*6d70*/  IMAD.MOV.U32 R12, RZ, RZ, R19 ;  /* 0x000000ffff0c7224 */ /* 0x000fe200078e0013 */
[----:B------:R-:W-:Y:S02]  /*6d80*/  SEL R18, R11, R10, !P3 ;  /* 0x0000000a0b127207 */ /* 0x000fe40005800000 */
[----:B------:R-:W-:-:S07]  /*6d90*/  SEL R10, R10, R11, !P3 ;  /* 0x0000000b0a0a7207 */ /* 0x000fce0005800000 */
.L_x_151:
[----:B------:R-:W-:Y:S01]  /*6da0*/  LOP3.LUT P1, RZ, R8, 0xff, RZ, 0xc0, !PT ;  /* 0x000000ff08ff7812 */ /* 0x000fe2000782c0ff */
[----:B------:R-:W-:-:S12]  /*6db0*/  IMAD.MOV.U32 R14, RZ, RZ, R10 ;  /* 0x000000ffff0e7224 */ /* 0x000fd800078e000a */
[----:B------:R-:W-:Y:S05]  /*6dc0*/  @P1 BRA `(.L_x_154) ;  /* 0xffffffa400601947 */ /* 0x000fea000383ffff */
[----:B------:R-:W-:Y:S05]  /*6dd0*/  EXIT ;  /* 0x000000000000794d */ /* 0x000fea0003800000 */
.L_x_8:
[----:B0-----:R-:W-:Y:S01]  /*6de0*/  ULDC.64 UR4, c[0x0][0x750] ;  /* 0x0001d40000047ab9 */ /* 0x001fe20000000a00 */
        /* <DEDUP_REMOVED lines=25> */
.L_x_156:
[----:B------:R-:W0:Y:S01]  /*6f80*/  LDC.64 R28, c[0x0][0x740] ;  /* 0x0001d000ff1c7b82 */ /* 0x000e220000000a00 */
[-CC-:B------:R-:W-:Y:S01]  /*6f90*/  SHF.R.U64 R21, R16, R6.reuse, R17.reuse ;  /* 0x0000000610157219 */ /* 0x180fe20000001211 */
[----:B------:R-:W-:Y:S01]  /*6fa0*/  IMAD.MOV.U32 R31, RZ, RZ, 0x1 ;  /* 0x00000001ff1f7424 */ /* 0x000fe200078e00ff */
[----:B------:R-:W-:Y:S02]  /*6fb0*/  SHF.R.U32.HI R5, RZ, R6, R17 ;  /* 0x00000006ff057219 */ /* 0x000fe40000011611 */
[----:B------:R-:W-:-:S03]  /*6fc0*/  IADD3 R15, P0, RZ, -R21, RZ ;  /* 0x80000015ff0f7210 */ /* 0x000fc60007f1e0ff */
[----:B------:R-:W1:Y:S02]  /*6fd0*/  LDC R14, c[0x0][0x718] ;  /* 0x0001c600ff0e7b82 */ /* 0x000e640000000800 */
[----:B------:R-:W-:Y:S02]  /*6fe0*/  IMAD.X R5, RZ, RZ, ~R5, P0 ;  /* 0x000000ffff057224 */ /* 0x000fe400000e0e05 */
[----:B------:R-:W-:-:S04]  /*6ff0*/  IMAD.WIDE.U32 R12, R15, R22, R2 ;  /* 0x000000160f0c7225 */ /* 0x000fc800078e0002 */
[----:B------:R-:W2:Y:S01]  /*7000*/  LDC R16, c[0x0][0x708] ;  /* 0x0001c200ff107b82 */ /* 0x000ea20000000800 */
[----:B------:R-:W-:-:S04]  /*7010*/  IMAD R6, R5, R22, RZ ;  /* 0x0000001605067224 */ /* 0x000fc800078e02ff */
[----:B------:R-:W-:-:S03]  /*7020*/  IMAD R5, R15, R23, R6 ;  /* 0x000000170f057224 */ /* 0x000fc600078e0206 */
[----:B------:R-:W3:Y:S01]  /*7030*/  LDC R26, c[0x0][0x758] ;  /* 0x0001d600ff1a7b82 */ /* 0x000ee20000000800 */
[----:B------:R-:W-:Y:S01]  /*7040*/  IMAD.IADD R5, R13, 0x1, R5 ;  /* 0x000000010d057824 */ /* 0x000fe200078e0205 */
[----:B0-----:R-:W-:Y:S01]  /*7050*/  ISETP.NE.U32.AND P0, PT, R28, RZ, PT ;  /* 0x000000ff1c00720c */ /* 0x001fe20003f05070 */
[----:B------:R-:W-:-:S03]  /*7060*/  IMAD.MOV.U32 R13, RZ, RZ, -0x1 ;  /* 0xffffffffff0d7424 */ /* 0x000fc600078e00ff */
        /* <DEDUP_REMOVED lines=25> */
.L_x_157:
[----:B-1----:R-:W-:Y:S01]  /*7200*/  SHF.R.U64 R6, R12, R25, R13 ;  /* 0x000000190c067219 */ /* 0x002fe2000000120d */
[----:B0-----:R-:W-:Y:S01]  /*7210*/  VIADD R13, R24, 0xffffffff ;  /* 0xffffffff180d7836 */ /* 0x001fe20000000000 */
[----:B------:R-:W-:Y:S01]  /*7220*/  SHF.L.U32 R9, R31, R26, RZ ;  /* 0x0000001a1f097219 */ /* 0x000fe200000006ff */
[----:B------:R-:W-:Y:S01]  /*7230*/  @P3 IMAD R10, R11, R20, R8 ;  /* 0x000000140b0a3224 */ /* 0x000fe200078e0208 */
[----:B------:R-:W-:Y:S01]  /*7240*/  LOP3.LUT R5, R22, R33, RZ, 0xc0, !PT ;  /* 0x0000002116057212 */ /* 0x000fe200078ec0ff */
[----:B------:R-:W-:Y:S01]  /*7250*/  IMAD.MOV R12, RZ, RZ, -R6 ;  /* 0x000000ffff0c7224 */ /* 0x000fe200078e0a06 */
[----:B------:R-:W-:Y:S01]  /*7260*/  LOP3.LUT R18, R18, R13, RZ, 0xc0, !PT ;  /* 0x0000000d12127212 */ /* 0x000fe200078ec0ff */
[----:B------:R-:W-:Y:S02]  /*7270*/  IMAD.MOV.U32 R19, RZ, RZ, R21 ;  /* 0x000000ffff137224 */ /* 0x000fe400078e0015 */
[----:B------:R-:W-:Y:S02]  /*7280*/  IMAD R9, R9, R6, R5 ;  /* 0x0000000609097224 */ /* 0x000fe400078e0205 */
[----:B--2---:R-:W-:-:S02]  /*7290*/  IMAD R5, R12, R27, R23 ;  /* 0x0000001b0c057224 */ /* 0x004fc400078e0217 */
[----:B---3--:R-:W-:Y:S02]  /*72a0*/  IMAD R6, R9, R30, R10 ;  /* 0x0000001e09067224 */ /* 0x008fe400078e020a */
[----:B------:R-:W-:Y:S02]  /*72b0*/  IMAD R9, R5, R24, R18 ;  /* 0x0000001805097224 */ /* 0x000fe400078e0212 */
[----:B------:R-:W-:-:S03]  /*72c0*/  IMAD.MOV.U32 R12, RZ, RZ, 0x1 ;  /* 0x00000001ff0c7424 */ /* 0x000fc600078e00ff */
[----:B------:R-:W-:Y:S02]  /*72d0*/  SEL R5, R9, R6, !P3 ;  /* 0x0000000609057207 */ /* 0x000fe40005800000 */
[----:B------:R-:W-:-:S07]  /*72e0*/  SEL R6, R6, R9, !P3 ;  /* 0x0000000906067207 */ /* 0x000fce0005800000 */
.L_x_155:
[----:B------:R-:W-:-:S08]  /*72f0*/  NOP ;  /* 0x0000000000007918 */ /* 0x000fd00000000000 */
[----:B------:R-:W0:-:S00]  /*7300*/  USETMAXREG.DEALLOC.CTAPOOL 0x28 ;  /* 0x00000028000079c8 */ /* 0x000e0000080e0500 */
[----:B0-----:R-:W-:-:S13]  /*7310*/  ISETP.NE.AND P0, PT, R7, RZ, PT ;  /* 0x000000ff0700720c */ /* 0x001fda0003f05270 */
[----:B------:R-:W-:Y:S05]  /*7320*/  @P0 EXIT ;  /* 0x000000000000094d */ /* 0x000fea0003800000 */
[----:B------:R-:W-:Y:S01]  /*7330*/  LOP3.LUT P0, RZ, R12, 0xff, RZ, 0xc0, !PT ;  /* 0x000000ff0cff7812 */ /* 0x000fe2000780c0ff */
[----:B------:R-:W-:Y:S02]  /*7340*/  IMAD.MOV.U32 R10, RZ, RZ, 0x1 ;  /* 0x00000001ff0a7424 */ /* 0x000fe400078e00ff */
[----:B------:R-:W-:-:S10]  /*7350*/  IMAD.MOV.U32 R11, RZ, RZ, RZ ;  /* 0x000000ffff0b7224 */ /* 0x000fd400078e00ff */
[----:B------:R-:W-:Y:S05]  /*7360*/  @!P0 BRA `(.L_x_158) ;  /* 0x0000000c00748947 */ /* 0x000fea0003800000 */
[----:B------:R-:W0:Y:S01]  /*7370*/  LDC R7, c[0x0][0x28c] ;  /* 0x0000a300ff077b82 */ /* 0x000e220000000800 */
[----:B------:R-:W1:Y:S01]  /*7380*/  S2R R17, SR_CgaCtaId ;  /* 0x0000000000117919 */ /* 0x000e620000008800 */
[----:B------:R-:W-:Y:S01]  /*7390*/  ULDC UR5, c[0x0][0x758] ;  /* 0x0001d60000057ab9 */ /* 0x000fe20000000800 */
[----:B------:R-:W-:Y:S01]  /*73a0*/  UMOV UR7, 0xffffffff ;  /* 0xffffffff00077882 */ /* 0x000fe20000000000 */
[----:B------:R-:W-:Y:S01]  /*73b0*/  ULDC UR6, c[0x0][0xc] ;  /* 0x0000030000067ab9 */ /* 0x000fe20000000800 */
[----:B------:R-:W-:Y:S01]  /*73c0*/  USHF.L.U32 UR9, UR7, UR5, URZ ;  /* 0x0000000507097299 */ /* 0x000fe2000800063f */
[----:B------:R-:W-:Y:S01]  /*73d0*/  BSSY B0, `(.L_x_158) ;  /* 0x00000d6000007945 */ /* 0x000fe20003800000 */
[----:B------:R-:W-:Y:S01]  /*73e0*/  UMOV UR8, 0x1 ;  /* 0x0000000100087882 */ /* 0x000fe20000000000 */
[----:B------:R-:W-:Y:S01]  /*73f0*/  ULDC UR7, c[0x0][0x10] ;  /* 0x0000040000077ab9 */ /* 0x000fe20000000800 */
[----:B------:R-:W-:Y:S01]  /*7400*/  USHF.L.U32 UR5, UR8, UR5, URZ ;  /* 0x0000000508057299 */ /* 0x000fe2000800063f */
[----:B------:R-:W-:Y:S01]  /*7410*/  IMAD.MOV.U32 R13, RZ, RZ, 0x1 ;  /* 0x00000001ff0d7424 */ /* 0x000fe200078e00ff */
[----:B------:R-:W-:Y:S01]  /*7420*/  UIMAD.WIDE.U32 UR6, UR6, UR7, URZ ;  /* 0x00000007060672a5 */ /* 0x000fe2000f8e003f */
[----:B------:R-:W-:Y:S01]  /*7430*/  LOP3.LUT R12, R4, 0x2, RZ, 0xfc, !PT ;  /* 0x00000002040c7812 */ /* 0x000fe200078efcff */
[----:B------:R-:W-:Y:S01]  /*7440*/  ULDC UR8, c[0x0][0x14] ;  /* 0x0000050000087ab9 */ /* 0x000fe20000000800 */
[----:B------:R-:W-:Y:S01]  /*7450*/  IMAD.MOV.U32 R10, RZ, RZ, 0x1 ;  /* 0x00000001ff0a7424 */ /* 0x000fe200078e00ff */
[----:B------:R-:W-:Y:S01]  /*7460*/  UIMAD.WIDE.U32 UR32, UR6, UR8, URZ ;  /* 0x00000008062072a5 */ /* 0x000fe2000f8e003f */
[----:B------:R-:W-:Y:S01]  /*7470*/  IMAD.MOV.U32 R11, RZ, RZ, RZ ;  /* 0x000000ffff0b7224 */ /* 0x000fe200078e00ff */
[----:B------:R-:W-:Y:S01]  /*7480*/  UIMAD UR7, UR7, UR8, URZ ;  /* 0x00000008070772a4 */ /* 0x000fe2000f8e023f */
[----:B------:R-:W-:Y:S01]  /*7490*/  ULDC UR4, c[0x0][0x700] ;  /* 0x0001c00000047ab9 */ /* 0x000fe20000000800 */
[----:B------:R-:W-:-:S02]  /*74a0*/  ULOP3.LUT UR6, URZ, UR9, URZ, 0x33, !UPT ;  /* 0x000000093f067292 */ /* 0x000fc4000f8e333f */
[----:B------:R-:W-:Y:S01]  /*74b0*/  UIADD3 UR4, UR4, -0x1, URZ ;  /* 0xffffffff04047890 */ /* 0x000fe2000fffe03f */
[----:B0-----:R-:W-:Y:S01]  /*74c0*/  VIADD R7, R7, 0x3f ;  /* 0x0000003f07077836 */ /* 0x001fe20000000000 */
[----:B------:R-:W-:Y:S01]  /*74d0*/  UIADD3 UR7, UR33, UR7, URZ ;  /* 0x0000000721077290 */ /* 0x000fe2000fffe03f */
[----:B------:R-:W-:-:S03]  /*74e0*/  ULDC.64 UR34, c[0x0][0x198] ;  /* 0x0000660000227ab9 */ /* 0x000fc60000000a00 */
[----:B------:R-:W-:-:S04]  /*74f0*/  SHF.R.S32.HI R8, RZ, 0x1f, R7 ;  /* 0x0000001fff087819 */ /* 0x000fc80000011407 */
[----:B------:R-:W-:Y:S01]  /*7500*/  LEA.HI R8, R8, R7, RZ, 0x6 ;  /* 0x0000000708087211 */ /* 0x000fe200078f30ff */
[C---:B-1----:R-:W-:Y:S02]  /*7510*/  IMAD.SHL.U32 R15, R17.reuse, 0x40, RZ ;  /* 0x00000040110f7824 */ /* 0x042fe400078e00ff */
[C---:B------:R-:W-:Y:S01]  /*7520*/  IMAD.SHL.U32 R16, R17.reuse, 0x800, RZ ;  /* 0x0000080011107824 */ /* 0x040fe200078e00ff */
[----:B------:R-:W-:Y:S01]  /*7530*/  SHF.R.S32.HI R14, RZ, 0x6, R8 ;  /* 0x00000006ff0e7819 */ /* 0x000fe20000011408 */
[----:B------:R-:W-:Y:S01]  /*7540*/  IMAD.SHL.U32 R17, R17, 0x200, RZ ;  /* 0x0000020011117824 */ /* 0x000fe200078e00ff */
[----:B------:R-:W-:Y:S02]  /*7550*/  LOP3.LUT R15, R15, 0x40, RZ, 0xc0, !PT ;  /* 0x000000400f0f7812 */ /* 0x000fe400078ec0ff */
[----:B------:R-:W-:Y:S01]  /*7560*/  LOP3.LUT R16, R16, 0x800, RZ, 0xc0, !PT ;  /* 0x0000080010107812 */ /* 0x000fe200078ec0ff */
[----:B------:R-:W-:Y:S01]  /*7570*/  VIADD R18, R14, 0x1 ;  /* 0x000000010e127836 */ /* 0x000fe20000000000 */
[----:B------:R-:W-:-:S07]  /*7580*/  LOP3.LUT R17, R17, 0x200, RZ, 0xc0, !PT ;  /* 0x0000020011117812 */ /* 0x000fce00078ec0ff */
.L_x_169:
[----:B------:R-:W-:-:S03]  /*7590*/  UMOV UR8, 0xffffffff ;  /* 0xffffffff00087882 */ /* 0x000fc60000000000 */
[----:B------:R-:W-:Y:S05]  /*75a0*/  BRA.DIV UR8, `(.L_x_159) ;  /* 0x0000001608907947 */ /* 0x000fea000b800000 */
[----:B------:R-:W-:-:S13]  /*75b0*/  ELECT P0, URZ, PT ;  /* 0x00000000003f782f */ /* 0x000fda0003800000 */
.L_x_193:
[----:B------:R-:W0:Y:S01]  /*75c0*/  LDC R7, c[0x0][0x28c] ;  /* 0x0000a300ff077b82 */ /* 0x000e220000000800 */
[----:B------:R-:W-:Y:S01]  /*75d0*/  BSSY B1, `(.L_x_160) ;  /* 0x0000045000017945 */ /* 0x000fe20003800000 */
[----:B0-----:R-:W-:-:S13]  /*75e0*/  ISETP.LT.OR P0, PT, R7, 0x1, !P0 ;  /* 0x000000010700780c */ /* 0x001fda0004701670 */
[----:B------:R-:W-:Y:S05]  /*75f0*/  @P0 BRA `(.L_x_161) ;  /* 0x0000000400080947 */ /* 0x000fea0003800000 */
[----:B------:R-:W-:Y:S01]  /*7600*/  IMAD R20, R6, 0x80, R15 ;  /* 0x0000008006147824 */ /* 0x000fe200078e020f */
[----:B------:R-:W-:Y:S01]  /*7610*/  CS2R R24, SRZ ;  /* 0x0000000000187805 */ /* 0x000fe2000001ff00 */
[----:B------:R-:W-:Y:S02]  /*7620*/  IMAD.SHL.U32 R21, R5, 0x80, RZ ;  /* 0x0000008005157824 */ /* 0x000fe400078e00ff */
[----:B------:R-:W-:Y:S02]  /*7630*/  IMAD.MOV.U32 R5, RZ, RZ, R18 ;  /* 0x000000ffff057224 */ /* 0x000fe400078e0012 */
[----:B------:R-:W-:Y:S02]  /*7640*/  IMAD.MOV.U32 R6, RZ, RZ, R10 ;  /* 0x000000ffff067224 */ /* 0x000fe400078e000a */
[----:B------:R-:W-:Y:S02]  /*7650*/  IMAD.MOV.U32 R7, RZ, RZ, R11 ;  /* 0x000000ffff077224 */ /* 0x000fe400078e000b */
[----:B------:R-:W-:-:S07]  /*7660*/  IMAD.MOV.U32 R26, RZ, RZ, RZ ;  /* 0x000000ffff1a7224 */ /* 0x000fce00078e00ff */
.L_x_164:
[----:B------:R-:W0:Y:S01]  /*7670*/  S2R R9, SR_CgaCtaId ;  /* 0x0000000000097919 */ /* 0x000e220000008800 */
[----:B------:R-:W-:Y:S02]  /*7680*/  MOV R8, 0x400 ;  /* 0x0000040000087802 */ /* 0x000fe40000000f00 */
[----:B------:R-:W-:Y:S02]  /*7690*/  LOP3.LUT P1, RZ, R0, 0x7f, RZ, 0xc0, !PT ;  /* 0x0000007f00ff7812 */ /* 0x000fe4000782c0ff */
[----:B0-----:R-:W-:Y:S02]  /*76a0*/  LEA R22, R9, R8, 0x18 ;  /* 0x0000000809167211 */ /* 0x001fe400078ec0ff */
[----:B------:R-:W-:-:S09]  /*76b0*/  SHF.L.U32 R8, R6, 0x1f, RZ ;  /* 0x0000001f06087819 */ /* 0x000fd200000006ff */
[----:B------:R-:W0:Y:S01]  /*76c0*/  @!P1 LDC R9, c[0x0][0x640] ;  /* 0x00019000ff099b82 */ /* 0x000e220000000800 */
[----:B------:R-:W-:-:S04]  /*76d0*/  IMAD R23, R7, 0x8, R22 ;  /* 0x0000000807177824 */ /* 0x000fc800078e0216 */
[----:B------:R-:W1:Y:S02]  /*76e0*/  SYNCS.PHASECHK.TRANS64.TRYWAIT P0, [R23+URZ+0x88], R8 ;  /* 0x00008808170075a7 */ /* 0x000e64000800017f */
[----:B-1----:R-:W-:Y:S05]  /*76f0*/  @!P0 BRA `(.L_x_162) ;  /* 0x00000014005c8947 */ /* 0x002fea0003800000 */
.L_x_194:
[----:B-1----:R-:W-:Y:S01]  /*7700*/  PRMT R8, R12, 0x9910, RZ ;  /* 0x000099100c087816 */ /* 0x002fe200000000ff */
[----:B0-----:R0:W-:Y:S03]  /*7710*/  @!P1 SYNCS.ARRIVE.TRANS64 RZ, [R23+URZ], R9 ;  /* 0x0000000917ff99a7 */ /* 0x0011e6000800003f */
[----:B------:R-:W-:-:S13]  /*7720*/  ISETP.NE.AND P0, PT, R8, 0x2, PT ;  /* 0x000000020800780c */ /* 0x000fda0003f05270 */
[----:B0-----:R-:W-:Y:S05]  /*7730*/  @P0 BRA `(.L_x_163) ;  /* 0x0000000000040947 */ /* 0x001fea0003800000 */
[----:B------:R-:W-:Y:S01]  /*7740*/  BPT.TRAP 0x1 ;  /* 0x000000040000795c */ /* 0x000fe20000300000 */
.L_x_163:
[C---:B------:R-:W-:Y:S01]  /*7750*/  IMAD R8, R7.reuse, 0x1000, R16 ;  /* 0x0000100007087824 */ /* 0x040fe200078e0210 */
[----:B------:R-:W-:Y:S01]  /*7760*/  R2UR UR9, R22 ;  /* 0x00000000160972ca */ /* 0x000fe200000e0000 */
[----:B------:R-:W-:Y:S01]  /*7770*/  IMAD R22, R7, 0x2000, R22 ;  /* 0x0000200007167824 */ /* 0x000fe200078e0216 */
[----:B------:R-:W-:Y:S01]  /*7780*/  R2UR UR25, R23 ;  /* 0x00000000171972ca */ /* 0x000fe200000e0000 */
[----:B------:R-:W-:Y:S01]  /*7790*/  VIADD R5, R5, 0xffffffff ;  /* 0xffffffff05057836 */ /* 0x000fe20000000000 */
[----:B------:R-:W-:Y:S01]  /*77a0*/  R2UR UR24, R8 ;  /* 0x00000000081872ca */ /* 0x000fe200000e0000 */
[----:B------:R-:W-:Y:S01]  /*77b0*/  IMAD R8, R7, 0x400, R17 ;  /* 0x0000040007087824 */ /* 0x000fe200078e0211 */
[----:B------:R-:W-:Y:S01]  /*77c0*/  R2UR UR8, R22 ;  /* 0x00000000160872ca */ /* 0x000fe200000e0000 */
[----:B------:R-:W-:Y:S01]  /*77d0*/  UIADD3 UR14, UP0, UR34, 0xf0, URZ ;  /* 0x000000f0220e7890 */ /* 0x000fe2000ff1e03f */
[----:B------:R-:W-:Y:S01]  /*77e0*/  R2UR UR28, R19 ;  /* 0x00000000131c72ca */ /* 0x000fe200000e0000 */
[----:B------:R-:W-:Y:S01]  /*77f0*/  UIADD3 UR22, UP1, UR34, 0x1f0, URZ ;  /* 0x000001f022167890 */ /* 0x000fe2000ff3e03f */
[----:B------:R-:W-:Y:S01]  /*7800*/  R2UR UR16, R8 ;  /* 0x00000000081072ca */ /* 0x000fe200000e0000 */
[----:B------:R-:W-:Y:S01]  /*7810*/  UIADD3 UR36, UP2, UR34, 0x2f0, URZ ;  /* 0x000002f022247890 */ /* 0x000fe2000ff5e03f */
[----:B------:R-:W-:Y:S01]  /*7820*/  R2UR UR27, R20 ;  /* 0x00000000141b72ca */ /* 0x000fe200000e0000 */
[----:B------:R-:W-:Y:S01]  /*7830*/  UIADD3.X UR15, URZ, UR35, URZ, UP0, !UPT ;  /* 0x000000233f0f7290 */ /* 0x000fe200087fe43f */
[----:B------:R-:W-:Y:S01]  /*7840*/  R2UR UR26, R25 ;  /* 0x00000000191a72ca */ /* 0x000fe200000e0000 */
[----:B------:R-:W-:Y:S01]  /*7850*/  UIADD3.X UR23, URZ, UR35, URZ, UP1, !UPT ;  /* 0x000000233f177290 */ /* 0x000fe20008ffe43f */
[----:B------:R-:W-:Y:S01]  /*7860*/  R2UR UR19, R26 ;  /* 0x000000001a1372ca */ /* 0x000fe200000e0000 */
[----:B------:R-:W-:Y:S01]  /*7870*/  UIADD3 UR24, UR9, 0x200, UR24 ;  /* 0x0000020009187890 */ /* 0x000fe2000fffe018 */
[----:B------:R-:W-:Y:S01]  /*7880*/  R2UR UR10, R24 ;  /* 0x00000000180a72ca */ /* 0x000fe200000e0000 */
[----:B------:R-:W-:Y:S01]  /*7890*/  VIADD R7, R7, 0x1 ;  /* 0x0000000107077836 */ /* 0x000fe20000000000 */
[----:B------:R-:W-:Y:S01]  /*78a0*/  R2UR UR11, R21 ;  /* 0x00000000150b72ca */ /* 0x000fe200000e0000 */
[----:B------:R-:W-:Y:S01]  /*78b0*/  UIADD3.X UR37, URZ, UR35, URZ, UP2, !UPT ;  /* 0x000000233f257290 */ /* 0x000fe200097fe43f */
[----:B------:R-:W-:Y:S01]  /*78c0*/  ISETP.GT.AND P1, PT, R5, 0x1, PT ;  /* 0x000000010500780c */ /* 0x000fe20003f24270 */
[----:B------:R-:W-:Y:S01]  /*78d0*/  UIADD3 UR16, UR9, 0x33200, UR16 ;  /* 0x0003320009107890 */ /* 0x000fe2000fffe010 */
[----:B------:R-:W-:Y:S01]  /*78e0*/  ISETP.NE.AND P0, PT, R7, 0x11, PT ;  /* 0x000000110700780c */ /* 0x000fe20003f05270 */
[----:B------:R-:W-:Y:S01]  /*78f0*/  UIADD3 UR8, UR8, 0x11200, URZ ;  /* 0x0001120008087890 */ /* 0x000fe2000fffe03f */
[----:B------:R-:W-:Y:S01]  /*7900*/  VIADD R26, R26, 0x1 ;  /* 0x000000011a1a7836 */ /* 0x000fe20000000000 */
[----:B------:R-:W-:Y:S01]  /*7910*/  UMOV UR13, 0x30000 ;  /* 0x00030000000d7882 */ /* 0x000fe20000000000 */
[----:B------:R-:W-:Y:S01]  /*7920*/  UMOV UR30, 0x0 ;  /* 0x00000000001e7882 */ /* 0x000fe20000000000 */
[----:B------:R-:W-:Y:S01]  /*7930*/  UMOV UR31, 0x10000000 ;  /* 0x10000000001f7882 */ /* 0x000fe20000000000 */
[----:B------:R-:W-:Y:S01]  /*7940*/  UMOV UR17, UR25 ;  /* 0x0000001900117c82 */ /* 0x000fe20008000000 */
[----:B------:R-:W-:Y:S01]  /*7950*/  UMOV UR20, UR28 ;  /* 0x0000001c00147c82 */ /* 0x000fe20008000000 */
[----:B------:R-:W-:Y:S01]  /*7960*/  UMOV UR18, UR27 ;  /* 0x0000001b00127c82 */ /* 0x000fe20008000000 */
[----:B------:R0:W-:Y:S01]  /*7970*/  UTMALDG.3D.MULTICAST [UR24], [UR14], UR13, desc[UR30] ;  /* 0x00001e180e0073b4 */ /* 0x0001e2000801180d */
[----:B------:R-:W-:Y:S01]  /*7980*/  UMOV UR9, UR25 ;  /* 0x0000001900097c82 */ /* 0x000fe20008000000 */
[----:B------:R-:W-:Y:S01]  /*7990*/  UMOV UR12, UR28 ;  /* 0x0000001c000c7c82 */ /* 0x000fe20008000000 */
[----:B------:R-:W-:Y:S01]  /*79a0*/  SEL R9, RZ, 0x1, P0 ;  /* 0x00000001ff097807 */ /* 0x000fe20000000000 */
[----:B------:R-:W-:Y:S01]  /*79b0*/  VIADD R25, R25, 0x20 ;  /* 0x0000002019197836 */ /* 0x000fe20000000000 */
[----:B------:R-:W-:Y:S01]  /*79c0*/  SEL R7, R7, RZ, P0 ;  /* 0x000000ff07077207 */ /* 0x000fe20000000000 */
[----:B------:R-:W-:Y:S01]  /*79d0*/  VIADD R24, R24, 0x40 ;  /* 0x0000004018187836 */ /* 0x000fe20000000000 */
[----:B------:R-:W-:Y:S01]  /*79e0*/  LOP3.LUT R6, R6, R9, RZ, 0x3c, !PT ;  /* 0x0000000906067212 */ /* 0x000fe200078e3cff */
[----:B------:R0:W-:Y:S01]  /*79f0*/  UTMALDG.3D.MULTICAST [UR16], [UR22], UR13, desc[UR30] ;  /* 0x00001e10160073b4 */ /* 0x0001e2000801180d */
[----:B------:R0:W-:Y:S02]  /*7a00*/  UTMALDG.3D [UR8], [UR36], desc[UR30] ;  /* 0x00001e08240075b4 */ /* 0x0001e40008011000 */
[----:B0-----:R-:W-:Y:S05]  /*7a10*/  @P1 BRA `(.L_x_164) ;  /* 0xfffffffc00141947 */ /* 0x001fea000383ffff */
.L_x_161:
[----:B------:R-:W-:Y:S05]  /*7a20*/  BSYNC B1 ;  /* 0x0000000000017941 */ /* 0x000fea0003800000 */
.L_x_160:
[----:B------:R-:W-:Y:S01]  /*7a30*/  LOP3.LUT P1, RZ, R13, 0xff, RZ, 0xc0, !PT ;  /* 0x000000ff0dff7812 */ /* 0x000fe2000782c0ff */
[C---:B------:R-:W-:Y:S01]  /*7a40*/  IMAD.IADD R8, R14.reuse, 0x1, R11 ;  /* 0x000000010e087824 */ /* 0x040fe200078e020b */
[----:B------:R-:W-:Y:S01]  /*7a50*/  ULDC.64 UR8, c[0x0][0x750] ;  /* 0x0001d40000087ab9 */ /* 0x000fe20000000a00 */
[----:B------:R-:W-:Y:S01]  /*7a60*/  ISETP.GE.U32.AND P2, PT, R14, 0x11, PT ;  /* 0x000000110e00780c */ /* 0x000fe20003f46070 */
[----:B------:R-:W-:Y:S01]  /*7a70*/  BSSY B1, `(.L_x_165) ;  /* 0x0000069000017945 */ /* 0x000fe20003800000 */
[----:B------:R-:W-:Y:S01]  /*7a80*/  IMAD.MOV.U32 R19, RZ, RZ, -0x1 ;  /* 0xffffffffff137424 */ /* 0x000fe200078e00ff */
[----:B------:R-:W-:Y:S02]  /*7a90*/  ISETP.GT.U32.AND P0, PT, R8, 0x10, PT ;  /* 0x000000100800780c */ /* 0x000fe40003f04070 */
[----:B------:R-:W-:Y:S02]  /*7aa0*/  PRMT R13, RZ, 0x7610, R13 ;  /* 0x00007610ff0d7816 */ /* 0x000fe4000000000d */
[----:B------:R-:W-:-:S03]  /*7ab0*/  ISETP.LT.U32.AND P0, PT, R14, 0x11, P0 ;  /* 0x000000110e00780c */ /* 0x000fc60000701070 */
[----:B------:R-:W0:Y:S01]  /*7ac0*/  @P1 S2R R6, SR_CgaCtaId ;  /* 0x0000000000061919 */ /* 0x000e220000008800 */
[----:B------:R-:W-:-:S04]  /*7ad0*/  @P1 MOV R5, 0x400 ;  /* 0x0000040000051802 */ /* 0x000fc80000000f00 */
[----:B0-----:R-:W-:Y:S01]  /*7ae0*/  @P1 LEA R5, R6, R5, 0x18 ;  /* 0x0000000506051211 */ /* 0x001fe200078ec0ff */
[----:B------:R-:W-:-:S03]  /*7af0*/  IMAD.WIDE.U32 R6, R8, -0xf0f0f0f, RZ ;  /* 0xf0f0f0f108067825 */ /* 0x000fc600078e00ff */
[----:B------:R0:W-:Y:S01]  /*7b00*/  @P1 SYNCS.ARRIVE.TRANS64.A1T0 RZ, [R5+URZ+0x128], RZ ;  /* 0x000128ff05ff19a7 */ /* 0x0001e2000810003f */
[----:B------:R-:W-:Y:S01]  /*7b10*/  IADD3 R2, P1, R2, UR32, RZ ;  /* 0x0000002002027c10 */ /* 0x000fe2000ff3e0ff */
[----:B------:R-:W-:Y:S01]  /*7b20*/  IMAD.MOV.U32 R6, RZ, RZ, -0x1 ;  /* 0xffffffffff067424 */ /* 0x000fe200078e00ff */
[----:B------:R-:W-:Y:S02]  /*7b30*/  SHF.R.U32.HI R7, RZ, 0x4, R7 ;  /* 0x00000004ff077819 */ /* 0x000fe40000011607 */
[----:B------:R-:W-:Y:S02]  /*7b40*/  IADD3.X R3, R3, UR7, RZ, P1, !PT ;  /* 0x0000000703037c10 */ /* 0x000fe40008ffe4ff */
[----:B0-----:R-:W-:Y:S01]  /*7b50*/  SEL R5, RZ, 0x1, !P0 ;  /* 0x00000001ff057807 */ /* 0x001fe20004000000 */
[----:B------:R-:W-:Y:S01]  /*7b60*/  IMAD R11, R7, -0x11, R8 ;  /* 0xffffffef070b7824 */ /* 0x000fe200078e0208 */
[----:B------:R-:W-:Y:S02]  /*7b70*/  ISETP.GE.U32.AND P0, PT, R2, UR8, PT ;  /* 0x0000000802007c0c */ /* 0x000fe4000bf06070 */
[----:B------:R-:W-:Y:S01]  /*7b80*/  LOP3.LUT R10, R10, R5, RZ, 0x3c, !PT ;  /* 0x000000050a0a7212 */ /* 0x000fe200078e3cff */
[----:B------:R-:W-:Y:S01]  /*7b90*/  IMAD.MOV.U32 R5, RZ, RZ, -0x1 ;  /* 0xffffffffff057424 */ /* 0x000fe200078e00ff */
[----:B------:R-:W-:-:S02]  /*7ba0*/  ISETP.GE.U32.AND.EX P0, PT, R3, UR9, PT, P0 ;  /* 0x0000000903007c0c */ /* 0x000fc4000bf06100 */
[--C-:B------:R-:W-:Y:S02]  /*7bb0*/  @P2 LOP3.LUT R10, R10, 0x1, R7.reuse, 0x78, !PT ;  /* 0x000000010a0a2812 */ /* 0x100fe400078e7807 */
[----:B------:R-:W-:-:S09]  /*7bc0*/  PRMT R7, RZ, 0x7610, R7 ;  /* 0x00007610ff077816 */ /* 0x000fd20000000007 */
[----:B------:R-:W-:Y:S05]  /*7bd0*/  @P0 BRA `(.L_x_166) ;  /* 0x0000000400480947 */ /* 0x000fea0003800000 */
[----:B------:R-:W0:Y:S01]  /*7be0*/  S2R R5, SR_CTAID.X ;  /* 0x0000000000057919 */ /* 0x000e220000002500 */
[----:B------:R-:W-:Y:S01]  /*7bf0*/  ULDC UR8, c[0x0][0x150] ;  /* 0x0000540000087ab9 */ /* 0x000fe20000000800 */
[----:B------:R-:W1:Y:S01]  /*7c00*/  LDC R8, c[0x0][0x144] ;  /* 0x00005100ff087b82 */ /* 0x000e620000000800 */
[----:B------:R-:W-:Y:S01]  /*7c10*/  ULDC UR11, c[0x0][0x730] ;  /* 0x0001cc00000b7ab9 */ /* 0x000fe20000000800 */
[----:B------:R-:W2:Y:S01]  /*7c20*/  S2R R21, SR_CTAID.Y ;  /* 0x0000000000157919 */ /* 0x000ea20000002600 */
[----:B------:R-:W-:-:S05]  /*7c30*/  ULDC UR12, c[0x0][0x154] ;  /* 0x00005500000c7ab9 */ /* 0x000fca0000000800 */
[----:B------:R-:W3:Y:S01]  /*7c40*/  LDC R20, c[0x0][0x148] ;  /* 0x00005200ff147b82 */ /* 0x000ee20000000800 */
[----:B0-----:R-:W-:Y:S02]  /*7c50*/  I2FP.F32.U32 R6, R5 ;  /* 0x0000000500067245 */ /* 0x001fe40000201000 */
[----:B--2---:R-:W-:-:S03]  /*7c60*/  I2FP.F32.U32 R22, R21 ;  /* 0x0000001500167245 */ /* 0x004fc60000201000 */
[----:B------:R-:W-:Y:S01]  /*7c70*/  FMUL R7, R6, UR8 ;  /* 0x0000000806077c20 */ /* 0x000fe20008400000 */
[----:B------:R-:W-:Y:S02]  /*7c80*/  ULDC.64 UR8, c[0x0][0x728] ;  /* 0x0001ca0000087ab9 */ /* 0x000fe40000000a00 */
[----:B------:R-:W-:-:S03]  /*7c90*/  ISETP.NE.U32.AND P0, PT, RZ, UR8, PT ;  /* 0x00000008ff007c0c */ /* 0x000fc6000bf05070 */
[----:B------:R-:W0:Y:S01]  /*7ca0*/  F2I.U32.TRUNC.NTZ R7, R7 ;  /* 0x0000000700077305 */ /* 0x000e22000020f000 */
[----:B------:R-:W-:Y:S01]  /*7cb0*/  ISETP.NE.AND.EX P0, PT, RZ, UR9, PT, P0 ;  /* 0x00000009ff007c0c */ /* 0x000fe2000bf05300 */
[----:B0-----:R-:W-:Y:S02]  /*7cc0*/  IMAD.MOV R6, RZ, RZ, -R7 ;  /* 0x000000ffff067224 */ /* 0x001fe400078e0a07 */
[----:B------:R-:W-:Y:S02]  /*7cd0*/  IMAD.MOV.U32 R7, RZ, RZ, R3 ;  /* 0x000000ffff077224 */ /* 0x000fe400078e0003 */
[----:B-1----:R-:W-:Y:S02]  /*7ce0*/  IMAD R5, R8, R6, R5 ;  /* 0x0000000608057224 */ /* 0x002fe400078e0205 */
[----:B------:R-:W-:-:S06]  /*7cf0*/  IMAD.MOV.U32 R6, RZ, RZ, R2 ;  /* 0x000000ffff067224 */ /* 0x000fcc00078e0002 */
[----:B---3--:R-:W-:Y:S05]  /*7d00*/  @!P0 BRA `(.L_x_167) ;  /* 0x0000000000288947 */ /* 0x008fea0003800000 */
[----:B------:R-:W-:Y:S02]  /*7d10*/  ULDC UR10, c[0x0][0x734] ;  /* 0x0001cd00000a7ab9 */ /* 0x000fe40000000800 */
[----:B------:R-:W-:-:S05]  /*7d20*/  IADD3 R7, P0, R2, UR10, RZ ;  /* 0x0000000a02077c10 */ /* 0x000fca000ff1e0ff */
[----:B------:R-:W-:-:S04]  /*7d30*/  IMAD.X R19, RZ, RZ, R3, P0 ;  /* 0x000000ffff137224 */ /* 0x000fc800000e0603 */
[----:B------:R-:W-:-:S04]  /*7d40*/  IMAD.WIDE.U32 R8, R19, UR8, RZ ;  /* 0x0000000813087c25 */ /* 0x000fc8000f8e00ff */
[----:B------:R-:W-:-:S04]  /*7d50*/  IMAD.WIDE.U32 R8, P0, R7, UR9, R8 ;  /* 0x0000000907087c25 */ /* 0x000fc8000f800008 */
[----:B------:R-:W-:-:S04]  /*7d60*/  IMAD.WIDE.U32 R6, R7, UR8, RZ ;  /* 0x0000000807067c25 */ /* 0x000fc8000f8e00ff */
[----:B------:R-:W-:Y:S01]  /*7d70*/  IMAD.MOV.U32 R6, RZ, RZ, R9 ;  /* 0x000000ffff067224 */ /* 0x000fe200078e0009 */
[----:B------:R-:W-:Y:S01]  /*7d80*/  IADD3 RZ, P1, R7, R8, RZ ;  /* 0x0000000807ff7210 */ /* 0x000fe20007f3e0ff */
[----:B------:R-:W-:-:S04]  /*7d90*/  IMAD.X R7, RZ, RZ, RZ, P0 ;  /* 0x000000ffff077224 */ /* 0x000fc800000e06ff */
[----:B------:R-:W-:-:S08]  /*7da0*/  IMAD.WIDE.U32.X R6, R19, UR9, R6, P1 ;  /* 0x0000000913067c25 */ /* 0x000fd000088e0406 */
.L_x_167:
[--C-:B------:R-:W-:Y:S01]  /*7db0*/  SHF.R.U64 R19, R6, UR11, R7.reuse ;  /* 0x0000000b06137c19 */ /* 0x100fe20008001207 */
[----:B------:R-:W-:Y:S01]  /*7dc0*/  FMUL R22, R22, UR12 ;  /* 0x0000000c16167c20 */ /* 0x000fe20008400000 */
[----:B------:R-:W-:Y:S01]  /*7dd0*/  SHF.R.U32.HI R6, RZ, UR11, R7 ;  /* 0x0000000bff067c19 */ /* 0x000fe20008011607 */
[----:B------:R-:W-:Y:S01]  /*7de0*/  ULDC.64 UR8, c[0x0][0x720] ;  /* 0x0001c80000087ab9 */ /* 0x000fe20000000a00 */
[----:B------:R-:W-:Y:S01]  /*7df0*/  IADD3 R7, P0, RZ, -R19, RZ ;  /* 0x80000013ff077210 */ /* 0x000fe20007f1e0ff */
[----:B------:R-:W-:Y:S02]  /*7e00*/  ULDC.64 UR10, c[0x0][0x740] ;  /* 0x0001d000000a7ab9 */ /* 0x000fe40000000a00 */
[----:B------:R-:W0:Y:S02]  /*7e10*/  F2I.U32.TRUNC.NTZ R22, R22 ;  /* 0x0000001600167305 */ /* 0x000e24000020f000 */
[----:B------:R-:W-:Y:S01]  /*7e20*/  IMAD.X R6, RZ, RZ, ~R6, P0 ;  /* 0x000000ffff067224 */ /* 0x000fe200000e0e06 */
[----:B------:R-:W-:-:S03]  /*7e30*/  ISETP.NE.U32.AND P0, PT, RZ, UR10, PT ;  /* 0x0000000aff007c0c */ /* 0x000fc6000bf05070 */
[----:B------:R-:W-:Y:S01]  /*7e40*/  IMAD R6, R6, UR8, RZ ;  /* 0x0000000806067c24 */ /* 0x000fe2000f8e02ff */
[----:B------:R-:W-:-:S03]  /*7e50*/  ISETP.NE.AND.EX P0, PT, RZ, UR11, PT, P0 ;  /* 0x0000000bff007c0c */ /* 0x000fc6000bf05300 */
[C---:B------:R-:W-:Y:S02]  /*7e60*/  IMAD R9, R7.reuse, UR9, R6 ;  /* 0x0000000907097c24 */ /* 0x040fe4000f8e0206 */
[----:B------:R-:W-:Y:S01]  /*7e70*/  IMAD.WIDE.U32 R6, R7, UR8, R2 ;  /* 0x0000000807067c25 */ /* 0x000fe2000f8e0002 */
[----:B------:R-:W-:-:S03]  /*7e80*/  ULDC UR8, c[0x0][0x718] ;  /* 0x0001c60000087ab9 */ /* 0x000fc60000000800 */
[----:B0-----:R-:W-:Y:S02]  /*7e90*/  IMAD.MOV R8, RZ, RZ, -R22 ;  /* 0x000000ffff087224 */ /* 0x001fe400078e0a16 */
[----:B------:R-:W-:Y:S02]  /*7ea0*/  IMAD.IADD R7, R7, 0x1, R9 ;  /* 0x0000000107077824 */ /* 0x000fe400078e0209 */
[----:B------:R-:W-:-:S03]  /*7eb0*/  @P3 IMAD R5, R20, R8, R21 ;  /* 0x0000000814053224 */ /* 0x000fc600078e0215 */
[--C-:B------:R-:W-:Y:S02]  /*7ec0*/  SHF.R.U64 R20, R6, UR8, R7.reuse ;  /* 0x0000000806147c19 */ /* 0x100fe40008001207 */
[----:B------:R-:W-:Y:S01]  /*7ed0*/  SHF.R.U32.HI R7, RZ, UR8, R7 ;  /* 0x00000008ff077c19 */ /* 0x000fe20008011607 */
[----:B------:R-:W-:-:S03]  /*7ee0*/  ULDC UR8, c[0x0][0x708] ;  /* 0x0001c20000087ab9 */ /* 0x000fc60000000800 */
[--C-:B------:R-:W-:Y:S02]  /*7ef0*/  SHF.R.U64 R22, R20, UR8, R7.reuse ;  /* 0x0000000814167c19 */ /* 0x100fe40008001207 */
[----:B------:R-:W-:Y:S01]  /*7f00*/  SHF.R.U32.HI R7, RZ, UR8, R7 ;  /* 0x00000008ff077c19 */ /* 0x000fe20008011607 */
[----:B------:R-:W-:-:S03]  /*7f10*/  ULDC UR8, c[0x0][0x758] ;  /* 0x0001d60000087ab9 */ /* 0x000fc60000000800 */
[--C-:B------:R-:W-:Y:S02]  /*7f20*/  SHF.R.U64 R21, R22, UR8, R7.reuse ;  /* 0x0000000816157c19 */ /* 0x100fe40008001207 */
[----:B------:R-:W-:-:S03]  /*7f30*/  SHF.R.U32.HI R23, RZ, UR8, R7 ;  /* 0x00000008ff177c19 */ /* 0x000fc60008011607 */
[----:B------:R-:W-:Y:S02]  /*7f40*/  IMAD.MOV.U32 R6, RZ, RZ, R21 ;  /* 0x000000ffff067224 */ /* 0x000fe400078e0015 */
[----:B------:R-:W-:Y:S01]  /*7f50*/  IMAD.MOV.U32 R7, RZ, RZ, R23 ;  /* 0x000000ffff077224 */ /* 0x000fe200078e0017 */
[----:B------:R-:W-:Y:S06]  /*7f60*/  @!P0 BRA `(.L_x_168) ;  /* 0x0000000000288947 */ /* 0x000fec0003800000 */
        /* <DEDUP_REMOVED lines=10> */
.L_x_168:
[----:B------:R-:W-:Y:S01]  /*8010*/  ULDC UR8, c[0x0][0x748] ;  /* 0x0001d20000087ab9 */ /* 0x000fe20000000800 */
[----:B------:R-:W-:Y:S01]  /*8020*/  LOP3.LUT R20, R20, UR4, RZ, 0xc0, !PT ;  /* 0x0000000414147c12 */ /* 0x000fe2000f8ec0ff */
[----:B------:R-:W-:Y:S01]  /*8030*/  ULDC UR9, c[0x0][0x710] ;  /* 0x0001c40000097ab9 */ /* 0x000fe20000000800 */
[----:B------:R-:W-:Y:S01]  /*8040*/  SHF.R.U64 R7, R6, UR8, R7 ;  /* 0x0000000806077c19 */ /* 0x000fe20008001207 */
[----:B------:R-:W-:Y:S01]  /*8050*/  ULDC UR8, c[0x0][0x738] ;  /* 0x0001ce0000087ab9 */ /* 0x000fe20000000800 */
[----:B------:R-:W-:-:S03]  /*8060*/  LOP3.LUT R6, R22, UR6, RZ, 0xc0, !PT ;  /* 0x0000000616067c12 */ /* 0x000fc6000f8ec0ff */
[----:B------:R-:W-:Y:S02]  /*8070*/  IMAD.MOV R8, RZ, RZ, -R7 ;  /* 0x000000ffff087224 */ /* 0x000fe400078e0a07 */
[----:B------:R-:W-:Y:S02]  /*8080*/  IMAD R6, R7, UR5, R6 ;  /* 0x0000000507067c24 */ /* 0x000fe4000f8e0206 */
[----:B------:R-:W-:Y:S01]  /*8090*/  IMAD R21, R8, UR8, R21 ;  /* 0x0000000808157c24 */ /* 0x000fe2000f8e0215 */
[----:B------:R-:W-:Y:S01]  /*80a0*/  ULDC UR8, c[0x0][0x700] ;  /* 0x0001c00000087ab9 */ /* 0x000fe20000000800 */
[----:B------:R-:W-:Y:S02]  /*80b0*/  IMAD R6, R6, UR9, R5 ;  /* 0x0000000906067c24 */ /* 0x000fe4000f8e0205 */
[----:B------:R-:W-:Y:S02]  /*80c0*/  IMAD R21, R21, UR8, R20 ;  /* 0x0000000815157c24 */ /* 0x000fe4000f8e0214 */
[----:B------:R-:W-:-:S03]  /*80d0*/  IMAD.MOV.U32 R7, RZ, RZ, 0x1 ;  /* 0x00000001ff077424 */ /* 0x000fc600078e00ff */
[----:B------:R-:W-:Y:S02]  /*80e0*/  SEL R5, R21, R6, !P3 ;  /* 0x0000000615057207 */ /* 0x000fe40005800000 */
[----:B------:R-:W-:-:S07]  /*80f0*/  SEL R6, R6, R21, !P3 ;  /* 0x0000001506067207 */ /* 0x000fce0005800000 */
.L_x_166:
[----:B------:R-:W-:Y:S05]  /*8100*/  BSYNC B1 ;  /* 0x0000000000017941 */ /* 0x000fea0003800000 */
.L_x_165:
[----:B------:R-:W-:-:S13]  /*8110*/  LOP3.LUT P0, RZ, R7, 0xff, RZ, 0xc0, !PT ;  /* 0x000000ff07ff7812 */ /* 0x000fda000780c0ff */
[----:B------:R-:W-:Y:S05]  /*8120*/  @P0 BRA `(.L_x_169) ;  /* 0xfffffff400180947 */ /* 0x000fea000383ffff */
[----:B------:R-:W-:Y:S05]  /*8130*/  BSYNC B0 ;  /* 0x0000000000007941 */ /* 0x000fea0003800000 */
.L_x_158:
[----:B------:R-:W-:-:S03]  /*8140*/  UMOV UR8, 0xffffffff ;  /* 0xffffffff00087882 */ /* 0x000fc60000000000 */
[----:B------:R-:W-:Y:S05]  /*8150*/  BRA.DIV UR8, `(.L_x_170) ;  /* 0x0000000a08d87947 */ /* 0x000fea000b800000 */
[----:B------:R-:W-:-:S13]  /*8160*/  ELECT P0, URZ, PT ;  /* 0x00000000003f782f */ /* 0x000fda0003800000 */
.L_x_197:
[----:B------:R-:W-:Y:S04]  /*8170*/  BSSY B0, `(.L_x_171) ;  /* 0x00000a0000007945 */ /* 0x000fe80003800000 */
[----:B------:R-:W-:Y:S05]  /*8180*/  @!P0 BRA `(.L_x_172) ;  /* 0x0000000800788947 */ /* 0x000fea0003800000 */
[----:B------:R-:W-:-:S04]  /*8190*/  LOP3.LUT R4, R4, 0x2, RZ, 0xfc, !PT ;  /* 0x0000000204047812 */ /* 0x000fc800078efcff */
[----:B------:R-:W-:-:S13]  /*81a0*/  ISETP.NE.AND P0, PT, R4, 0x3, PT ;  /* 0x000000030400780c */ /* 0x000fda0003f05270 */
[----:B------:R-:W-:Y:S05]  /*81b0*/  @!P0 BRA `(.L_x_173) ;  /* 0x0000000000048947 */ /* 0x000fea0003800000 */
[----:B------:R-:W-:Y:S01]  /*81c0*/  BPT.TRAP 0x1 ;  /* 0x000000040000795c */ /* 0x000fe20000300000 */
.L_x_173:
[----:B------:R-:W0:Y:S01]  /*81d0*/  S2R R3, SR_CgaCtaId ;  /* 0x0000000000037919 */ /* 0x000e220000008800 */
[----:B------:R-:W-:Y:S02]  /*81e0*/  MOV R0, 0x400 ;  /* 0x0000040000007802 */ /* 0x000fe40000000f00 */
[----:B------:R-:W-:Y:S02]  /*81f0*/  SHF.L.U32 R2, R10, 0x1f, RZ ;  /* 0x0000001f0a027819 */ /* 0x000fe400000006ff */
[----:B0-----:R-:W-:-:S05]  /*8200*/  LEA R0, R3, R0, 0x18 ;  /* 0x0000000003007211 */ /* 0x001fca00078ec0ff */
[----:B------:R-:W-:-:S04]  /*8210*/  VIADD R0, R0, 0x88 ;  /* 0x0000008800007836 */ /* 0x000fc80000000000 */
[C---:B------:R-:W-:Y:S02]  /*8220*/  IMAD R5, R11.reuse, 0x8, R0 ;  /* 0x000000080b057824 */ /* 0x040fe400078e0200 */
[----:B------:R-:W-:Y:S02]  /*8230*/  VIADD R11, R11, 0x1 ;  /* 0x000000010b0b7836 */ /* 0x000fe40000000000 */
[----:B------:R-:W0:Y:S03]  /*8240*/  SYNCS.PHASECHK.TRANS64.TRYWAIT P0, [R5+URZ], R2 ;  /* 0x00000002050075a7 */ /* 0x000e26000800017f */
[----:B------:R-:W-:-:S04]  /*8250*/  ISETP.NE.AND P1, PT, R11, 0x11, PT ;  /* 0x000000110b00780c */ /* 0x000fc80003f25270 */
[----:B------:R-:W-:Y:S02]  /*8260*/  SEL R3, RZ, 0x1, P1 ;  /* 0x00000001ff037807 */ /* 0x000fe40000800000 */
[----:B------:R-:W-:Y:S02]  /*8270*/  SEL R11, R11, RZ, P1 ;  /* 0x000000ff0b0b7207 */ /* 0x000fe40000800000 */
[----:B------:R-:W-:-:S03]  /*8280*/  LOP3.LUT R10, R10, R3, RZ, 0x3c, !PT ;  /* 0x000000030a0a7212 */ /* 0x000fc600078e3cff */
[----:B------:R-:W-:Y:S01]  /*8290*/  IMAD R7, R11, 0x8, R0 ;  /* 0x000000080b077824 */ /* 0x000fe200078e0200 */
[----:B------:R-:W-:Y:S01]  /*82a0*/  SHF.L.U32 R4, R10, 0x1f, RZ ;  /* 0x0000001f0a047819 */ /* 0x000fe200000006ff */
[----:B0-----:R-:W-:Y:S06]  /*82b0*/  @!P0 BRA `(.L_x_174) ;  /* 0x0000000800a08947 */ /* 0x001fec0003800000 */
.L_x_198:
[----:B------:R-:W1:Y:S01]  /*82c0*/  SYNCS.PHASECHK.TRANS64.TRYWAIT P0, [R7+URZ], R4 ;  /* 0x00000004070075a7 */ /* 0x000e62000800017f */
[----:B0-----:R-:W-:-:S05]  /*82d0*/  VIADD R2, R11, 0x1 ;  /* 0x000000010b027836 */ /* 0x001fca0000000000 */
[----:B------:R-:W-:-:S04]  /*82e0*/  ISETP.NE.AND P1, PT, R2, 0x11, PT ;  /* 0x000000110200780c */ /* 0x000fc80003f25270 */
[----:B------:R-:W-:Y:S02]  /*82f0*/  SEL R3, RZ, 0x1, P1 ;  /* 0x00000001ff037807 */ /* 0x000fe40000800000 */
[----:B------:R-:W-:Y:S02]  /*8300*/  SEL R9, R2, RZ, P1 ;  /* 0x000000ff02097207 */ /* 0x000fe40000800000 */
[----:B------:R-:W-:-:S03]  /*8310*/  LOP3.LUT R10, R10, R3, RZ, 0x3c, !PT ;  /* 0x000000030a0a7212 */ /* 0x000fc600078e3cff */
[----:B------:R-:W-:Y:S01]  /*8320*/  IMAD R6, R9, 0x8, R0 ;  /* 0x0000000809067824 */ /* 0x000fe200078e0200 */
[----:B------:R-:W-:Y:S01]  /*8330*/  SHF.L.U32 R5, R10, 0x1f, RZ ;  /* 0x0000001f0a057819 */ /* 0x000fe200000006ff */
[----:B-1----:R-:W-:Y:S06]  /*8340*/  @!P0 BRA `(.L_x_175) ;  /* 0x0000000800908947 */ /* 0x002fec0003800000 */
.L_x_199:
[----:B------:R-:W1:Y:S01]  /*8350*/  SYNCS.PHASECHK.TRANS64.TRYWAIT P0, [R6+URZ], R5 ;  /* 0x00000005060075a7 */ /* 0x000e62000800017f */
[----:B------:R-:W-:-:S05]  /*8360*/  VIADD R2, R9, 0x1 ;  /* 0x0000000109027836 */ /* 0x000fca0000000000 */
[----:B------:R-:W-:-:S04]  /*8370*/  ISETP.NE.AND P1, PT, R2, 0x11, PT ;  /* 0x000000110200780c */ /* 0x000fc80003f25270 */
[----:B------:R-:W-:Y:S02]  /*8380*/  SEL R3, RZ, 0x1, P1 ;  /* 0x00000001ff037807 */ /* 0x000fe40000800000 */
[----:B0-----:R-:W-:Y:S02]  /*8390*/  SEL R7, R2, RZ, P1 ;  /* 0x000000ff02077207 */ /* 0x001fe40000800000 */
[----:B------:R-:W-:-:S03]  /*83a0*/  LOP3.LUT R10, R10, R3, RZ, 0x3c, !PT ;  /* 0x000000030a0a7212 */ /* 0x000fc600078e3cff */
[----:B------:R-:W-:Y:S01]  /*83b0*/  IMAD R9, R7, 0x8, R0 ;  /* 0x0000000807097824 */ /* 0x000fe200078e0200 */
[----:B------:R-:W-:Y:S01]  /*83c0*/  SHF.L.U32 R4, R10, 0x1f, RZ ;  /* 0x0000001f0a047819 */ /* 0x000fe200000006ff */
[----:B-1----:R-:W-:Y:S06]  /*83d0*/  @!P0 BRA `(.L_x_176) ;  /* 0x0000000800808947 */ /* 0x002fec0003800000 */
.L_x_200:
[----:B------:R-:W1:Y:S01]  /*83e0*/  SYNCS.PHASECHK.TRANS64.TRYWAIT P0, [R9+URZ], R4 ;  /* 0x00000004090075a7 */ /* 0x000e62000800017f */
[----:B------:R-:W-:-:S05]  /*83f0*/  VIADD R2, R7, 0x1 ;  /* 0x0000000107027836 */ /* 0x000fca0000000000 */
[----:B------:R-:W-:-:S04]  /*8400*/  ISETP.NE.AND P1, PT, R2, 0x11, PT ;  /* 0x000000110200780c */ /* 0x000fc80003f25270 */
[----:B------:R-:W-:Y:S02]  /*8410*/  SEL R3, RZ, 0x1, P1 ;  /* 0x00000001ff037807 */ /* 0x000fe40000800000 */
[----:B------:R-:W-:Y:S02]  /*8420*/  SEL R7, R2, RZ, P1 ;  /* 0x000000ff02077207 */ /* 0x000fe40000800000 */
[----:B------:R-:W-:-:S03]  /*8430*/  LOP3.LUT R10, R10, R3, RZ, 0x3c, !PT ;  /* 0x000000030a0a7212 */ /* 0x000fc600078e3cff */
[----:B0-----:R-:W-:Y:S01]  /*8440*/  IMAD R6, R7, 0x8, R0 ;  /* 0x0000000807067824 */ /* 0x001fe200078e0200 */
[----:B------:R-:W-:Y:S01]  /*8450*/  SHF.L.U32 R5, R10, 0x1f, RZ ;  /* 0x0000001f0a057819 */ /* 0x000fe200000006ff */
[----:B-1----:R-:W-:Y:S06]  /*8460*/  @!P0 BRA `(.L_x_177) ;  /* 0x0000000800708947 */ /* 0x002fec0003800000 */
.L_x_201:
        /* <DEDUP_REMOVED lines=9> */
.L_x_202:
        /* <DEDUP_REMOVED lines=9> */
.L_x_203:
        /* <DEDUP_REMOVED lines=9> */
.L_x_204:
        /* <DEDUP_REMOVED lines=9> */
.L_x_205:
        /* <DEDUP_REMOVED lines=9> */
.L_x_206:
        /* <DEDUP_REMOVED lines=9> */
.L_x_207:
        /* <DEDUP_REMOVED lines=9> */
.L_x_208:
        /* <DEDUP_REMOVED lines=9> */
.L_x_209:
        /* <DEDUP_REMOVED lines=9> */
.L_x_210:
[----:B------:R-:W1:Y:S01]  /*8980*/  SYNCS.PHASECHK.TRANS64.TRYWAIT P0, [R9+URZ], R4 ;  /* 0x00000004090075a7 */ /* 0x000e62000800017f */
[----:B------:R-:W-:-:S05]  /*8990*/  VIADD R2, R7, 0x1 ;  /* 0x0000000107027836 */ /* 0x000fca0000000000 */
[----:B------:R-:W-:-:S04]  /*89a0*/  ISETP.NE.AND P1, PT, R2, 0x11, PT ;  /* 0x000000110200780c */ /* 0x000fc80003f25270 */
[----:B------:R-:W-:Y:S02]  /*89b0*/  SEL R3, RZ, 0x1, P1 ;  /* 0x00000001ff037807 */ /* 0x000fe40000800000 */
[----:B------:R-:W-:Y:S02]  /*89c0*/  SEL R7, R2, RZ, P1 ;  /* 0x000000ff02077207 */ /* 0x000fe40000800000 */
[----:B------:R-:W-:-:S03]  /*89d0*/  LOP3.LUT R10, R10, R3, RZ, 0x3c, !PT ;  /* 0x000000030a0a7212 */ /* 0x000fc600078e3cff */
[----:B------:R-:W-:Y:S01]  /*89e0*/  IMAD R8, R7, 0x8, R0 ;  /* 0x0000000807087824 */ /* 0x000fe200078e0200 */
[----:B0-----:R-:W-:Y:S01]  /*89f0*/  SHF.L.U32 R5, R10, 0x1f, RZ ;  /* 0x0000001f0a057819 */ /* 0x001fe200000006ff */
[----:B-1----:R-:W-:Y:S06]  /*8a00*/  @!P0 BRA `(.L_x_187) ;  /* 0x0000000400d08947 */ /* 0x002fec0003800000 */
.L_x_211:
[----:B------:R-:W1:Y:S01]  /*8a10*/  SYNCS.PHASECHK.TRANS64.TRYWAIT P0, [R8+URZ], R5 ;  /* 0x00000005080075a7 */ /* 0x000e62000800017f */
[----:B------:R-:W-:-:S05]  /*8a20*/  VIADD R2, R7, 0x1 ;  /* 0x0000000107027836 */ /* 0x000fca0000000000 */
[----:B------:R-:W-:-:S04]  /*8a30*/  ISETP.NE.AND P1, PT, R2, 0x11, PT ;  /* 0x000000110200780c */ /* 0x000fc80003f25270 */
[----:B------:R-:W-:Y:S02]  /*8a40*/  SEL R3, RZ, 0x1, P1 ;  /* 0x00000001ff037807 */ /* 0x000fe40000800000 */
[----:B------:R-:W-:Y:S02]  /*8a50*/  SEL R7, R2, RZ, P1 ;  /* 0x000000ff02077207 */ /* 0x000fe40000800000 */
[----:B0-----:R-:W-:-:S03]  /*8a60*/  LOP3.LUT R9, R10, R3, RZ, 0x3c, !PT ;  /* 0x000000030a097212 */ /* 0x001fc600078e3cff */
[----:B------:R-:W-:Y:S01]  /*8a70*/  IMAD R11, R7, 0x8, R0 ;  /* 0x00000008070b7824 */ /* 0x000fe200078e0200 */
[----:B------:R-:W-:Y:S01]  /*8a80*/  SHF.L.U32 R6, R9, 0x1f, RZ ;  /* 0x0000001f09067819 */ /* 0x000fe200000006ff */
[----:B-1----:R-:W-:Y:S06]  /*8a90*/  @!P0 BRA `(.L_x_188) ;  /* 0x0000000400c08947 */ /* 0x002fec0003800000 */
.L_x_212:
[----:B------:R-:W1:Y:S01]  /*8aa0*/  SYNCS.PHASECHK.TRANS64.TRYWAIT P0, [R11+URZ], R6 ;  /* 0x000000060b0075a7 */ /* 0x000e62000800017f */
[----:B------:R-:W-:-:S05]  /*8ab0*/  VIADD R2, R7, 0x1 ;  /* 0x0000000107027836 */ /* 0x000fca0000000000 */
[----:B------:R-:W-:-:S04]  /*8ac0*/  ISETP.NE.AND P1, PT, R2, 0x11, PT ;  /* 0x000000110200780c */ /* 0x000fc80003f25270 */
[----:B------:R-:W-:Y:S02]  /*8ad0*/  SEL R4, RZ, 0x1, P1 ;  /* 0x00000001ff047807 */ /* 0x000fe40000800000 */
[----:B------:R-:W-:Y:S02]  /*8ae0*/  SEL R3, R2, RZ, P1 ;  /* 0x000000ff02037207 */ /* 0x000fe40000800000 */
[----:B------:R-:W-:Y:S01]  /*8af0*/  LOP3.LUT R4, R9, R4, RZ, 0x3c, !PT ;  /* 0x0000000409047212 */ /* 0x000fe200078e3cff */
[----:B-1----:R-:W-:Y:S06]  /*8b00*/  @!P0 BRA `(.L_x_189) ;  /* 0x0000000400b88947 */ /* 0x002fec0003800000 */
.L_x_213:
[----:B------:R-:W-:Y:S01]  /*8b10*/  IMAD R3, R3, 0x8, R0 ;  /* 0x0000000803037824 */ /* 0x000fe200078e0200 */
[----:B------:R-:W-:-:S07]  /*8b20*/  SHF.L.U32 R0, R4, 0x1f, RZ ;  /* 0x0000001f04007819 */ /* 0x000fce00000006ff */
.L_x_190:
[----:B--2---:R2:W3:Y:S02]  /*8b30*/  SYNCS.PHASECHK.TRANS64.TRYWAIT P0, [R3+URZ], R0 ;  /* 0x00000000030075a7 */ /* 0x0044e4000800017f */
[----:B---3--:R-:W-:Y:S05]  /*8b40*/  @!P0 NANOSLEEP.SYNCS 0x989680 ;  /* 0x009896800000895d */ /* 0x008fea0003900000 */
[----:B------:R-:W3:Y:S02]  /*8b50*/  @!P0 SYNCS.PHASECHK.TRANS64 P0, [R3+URZ], R0 ;  /* 0x00000000030085a7 */ /* 0x000ee4000800007f */
[----:B---3--:R-:W-:Y:S05]  /*8b60*/  @!P0 BRA `(.L_x_190) ;  /* 0xfffffffc00f08947 */ /* 0x008fea000383ffff */
.L_x_172:
[----:B------:R-:W-:Y:S05]  /*8b70*/  BSYNC B0 ;  /* 0x0000000000007941 */ /* 0x000fea0003800000 */
.L_x_171:
[----:B------:R-:W-:Y:S05]  /*8b80*/  EXIT ;  /* 0x000000000000794d */ /* 0x000fea0003800000 */
.L_x_22:
[----:B-1----:R-:W-:-:S04]  /*8b90*/  IMAD.U32 R16, RZ, RZ, UR8 ;  /* 0x00000008ff107e24 */ /* 0x002fc8000f8e00ff */
[----:B------:R1:W4:Y:S03]  /*8ba0*/  SYNCS.PHASECHK.TRANS64.TRYWAIT P1, [R16+URZ], R13 ;  /* 0x0000000d100075a7 */ /* 0x000326000802017f */
[----:B----4-:R-:W-:Y:S05]  /*8bb0*/  @!P1 NANOSLEEP.SYNCS 0x989680 ;  /* 0x009896800000995d */ /* 0x010fea0003900000 */
[----:B------:R-:W4:Y:S02]  /*8bc0*/  @!P1 SYNCS.PHASECHK.TRANS64 P1, [R16+URZ], R13 ;  /* 0x0000000d100095a7 */ /* 0x000f24000802007f */
[----:B----4-:R-:W-:Y:S05]  /*8bd0*/  @!P1 BRA `(.L_x_22) ;  /* 0xfffffffc00ec9947 */ /* 0x010fea000383ffff */
[----:B------:R-:W-:Y:S05]  /*8be0*/  BRA `(.L_x_21) ;  /* 0xffffff8c00047947 */ /* 0x000fea000383ffff */
.L_x_159:
[----:B------:R-:W-:Y:S01]  /*8bf0*/  BSSY B1, `(.L_x_191) ;  /* 0x0000006000017945 */ /* 0x000fe20003800000 */
[----:B------:R-:W-:-:S07]  /*8c00*/  IMAD.MOV.U32 R7, RZ, RZ, -0x1 ;  /* 0xffffffffff077424 */ /* 0x000fce00078e00ff */
[----:B------:R-:W-:Y:S05]  /*8c10*/  WARPSYNC.COLLECTIVE R7, `(.L_x_192) ;  /* 0x00000000070c7348 */ /* 0x000fea0003c00000 */
[----:B------:R-:W-:Y:S02]  /*8c20*/  ELECT P0, UR62, PT ;  /* 0x00000000003e782f */ /* 0x000fe40003800000 */
[----:B------:R-:W-:Y:S01]  /*8c30*/  MOV R7, UR62 ;  /* 0x0000003e00077c02 */ /* 0x000fe20008000f00 */
[----:B------:R-:W-:Y:S10]  /*8c40*/  ENDCOLLECTIVE ;  /* 0x000000000000791b */ /* 0x000ff40003800000 */
.L_x_192:
[----:B------:R-:W-:Y:S05]  /*8c50*/  BSYNC B1 ;  /* 0x0000000000017941 */ /* 0x000fea0003800000 */
.L_x_191:
[----:B------:R-:W-:Y:S05]  /*8c60*/  BRA `(.L_x_193) ;  /* 0xffffffe800547947 */ /* 0x000fea000383ffff */
.L_x_162:
[----:B-1----:R1:W2:Y:S02]  /*8c70*/  SYNCS.PHASECHK.TRANS64.TRYWAIT P0, [R23+URZ+0x88], R8 ;  /* 0x00008808170075a7 */ /* 0x0022a4000800017f */
[----:B--2---:R-:W-:Y:S05]  /*8c80*/  @!P0 NANOSLEEP.SYNCS 0x989680 ;  /* 0x009896800000895d */ /* 0x004fea0003900000 */
[----:B------:R-:W2:Y:S02]  /*8c90*/  @!P0 SYNCS.PHASECHK.TRANS64 P0, [R23+URZ+0x88], R8 ;  /* 0x00008808170085a7 */ /* 0x000ea4000800007f */
[----:B--2---:R-:W-:Y:S05]  /*8ca0*/  @!P0 BRA `(.L_x_162) ;  /* 0xfffffffc00f08947 */ /* 0x004fea000383ffff */
[----:B------:R-:W-:Y:S05]  /*8cb0*/  BRA `(.L_x_194) ;  /* 0xffffffe800907947 */ /* 0x000fea000383ffff */
.L_x_170:
[----:B------:R-:W-:Y:S01]  /*8cc0*/  BSSY B0, `(.L_x_195) ;  /* 0x0000006000007945 */ /* 0x000fe20003800000 */
[----:B------:R-:W-:-:S07]  /*8cd0*/  IMAD.MOV.U32 R7, RZ, RZ, -0x1 ;  /* 0xffffffffff077424 */ /* 0x000fce00078e00ff */
[----:B------:R-:W-:Y:S05]  /*8ce0*/  WARPSYNC.COLLECTIVE R7, `(.L_x_196) ;  /* 0x00000000070c7348 */ /* 0x000fea0003c00000 */
[----:B------:R-:W-:Y:S02]  /*8cf0*/  ELECT P0, UR62, PT ;  /* 0x00000000003e782f */ /* 0x000fe40003800000 */
[----:B------:R-:W-:Y:S01]  /*8d00*/  MOV R7, UR62 ;  /* 0x0000003e00077c02 */ /* 0x000fe20008000f00 */
[----:B------:R-:W-:Y:S10]  /*8d10*/  ENDCOLLECTIVE ;  /* 0x000000000000791b */ /* 0x000ff40003800000 */
.L_x_196:
[----:B------:R-:W-:Y:S05]  /*8d20*/  BSYNC B0 ;  /* 0x0000000000007941 */ /* 0x000fea0003800000 */
.L_x_195:
[----:B------:R-:W-:Y:S05]  /*8d30*/  BRA `(.L_x_197) ;  /* 0xfffffff4000c7947 */ /* 0x000fea000383ffff */
.L_x_174:
[----:B0-----:R0:W1:Y:S02]  /*8d40*/  SYNCS.PHASECHK.TRANS64.TRYWAIT P0, [R5+URZ], R2 ;  /* 0x00000002050075a7 */ /* 0x001064000800017f */
[----:B-1----:R-:W-:Y:S05]  /*8d50*/  @!P0 NANOSLEEP.SYNCS 0x989680 ;  /* 0x009896800000895d */ /* 0x002fea0003900000 */
[----:B------:R-:W1:Y:S02]  /*8d60*/  @!P0 SYNCS.PHASECHK.TRANS64 P0, [R5+URZ], R2 ;  /* 0x00000002050085a7 */ /* 0x000e64000800007f */
[----:B-1----:R-:W-:Y:S05]  /*8d70*/  @!P0 BRA `(.L_x_174) ;  /* 0xfffffffc00f08947 */ /* 0x002fea000383ffff */
[----:B------:R-:W-:Y:S05]  /*8d80*/  BRA `(.L_x_198) ;  /* 0xfffffff4004c7947 */ /* 0x000fea000383ffff */
.L_x_175:
[----:B0-----:R0:W1:Y:S02]  /*8d90*/  SYNCS.PHASECHK.TRANS64.TRYWAIT P0, [R7+URZ], R4 ;  /* 0x00000004070075a7 */ /* 0x001064000800017f */
[----:B-1----:R-:W-:Y:S05]  /*8da0*/  @!P0 NANOSLEEP.SYNCS 0x989680 ;  /* 0x009896800000895d */ /* 0x002fea0003900000 */
[----:B------:R-:W1:Y:S02]  /*8db0*/  @!P0 SYNCS.PHASECHK.TRANS64 P0, [R7+URZ], R4 ;  /* 0x00000004070085a7 */ /* 0x000e64000800007f */
[----:B-1----:R-:W-:Y:S05]  /*8dc0*/  @!P0 BRA `(.L_x_175) ;  /* 0xfffffffc00f08947 */ /* 0x002fea000383ffff */
[----:B------:R-:W-:Y:S05]  /*8dd0*/  BRA `(.L_x_199) ;  /* 0xfffffff4005c7947 */ /* 0x000fea000383ffff */
.L_x_176:
[----:B0-----:R0:W1:Y:S02]  /*8de0*/  SYNCS.PHASECHK.TRANS64.TRYWAIT P0, [R6+URZ], R5 ;  /* 0x00000005060075a7 */ /* 0x001064000800017f */
[----:B-1----:R-:W-:Y:S05]  /*8df0*/  @!P0 NANOSLEEP.SYNCS 0x989680 ;  /* 0x009896800000895d */ /* 0x002fea0003900000 */
[----:B------:R-:W1:Y:S02]  /*8e00*/  @!P0 SYNCS.PHASECHK.TRANS64 P0, [R6+URZ], R5 ;  /* 0x00000005060085a7 */ /* 0x000e64000800007f */
[----:B-1----:R-:W-:Y:S05]  /*8e10*/  @!P0 BRA `(.L_x_176) ;  /* 0xfffffffc00f08947 */ /* 0x002fea000383ffff */
[----:B------:R-:W-:Y:S05]  /*8e20*/  BRA `(.L_x_200) ;  /* 0xfffffff4006c7947 */ /* 0x000fea000383ffff */
.L_x_177:
[----:B0-----:R0:W1:Y:S02]  /*8e30*/  SYNCS.PHASECHK.TRANS64.TRYWAIT P0, [R9+URZ], R4 ;  /* 0x00000004090075a7 */ /* 0x001064000800017f */
[----:B-1----:R-:W-:Y:S05]  /*8e40*/  @!P0 NANOSLEEP.SYNCS 0x989680 ;  /* 0x009896800000895d */ /* 0x002fea0003900000 */
[----:B------:R-:W1:Y:S02]  /*8e50*/  @!P0 SYNCS.PHASECHK.TRANS64 P0, [R9+URZ], R4 ;  /* 0x00000004090085a7 */ /* 0x000e64000800007f */
[----:B-1----:R-:W-:Y:S05]  /*8e60*/  @!P0 BRA `(.L_x_177) ;  /* 0xfffffffc00f08947 */ /* 0x002fea000383ffff */
[----:B------:R-:W-:Y:S05]  /*8e70*/  BRA `(.L_x_201) ;  /* 0xfffffff4007c7947 */ /* 0x000fea000383ffff */
.L_x_178:
[----:B0-----:R0:W1:Y:S02]  /*8e80*/  SYNCS.PHASECHK.TRANS64.TRYWAIT P0, [R6+URZ], R5 ;  /* 0x00000005060075a7 */ /* 0x001064000800017f */
[----:B-1----:R-:W-:Y:S05]  /*8e90*/  @!P0 NANOSLEEP.SYNCS 0x989680 ;  /* 0x009896800000895d */ /* 0x002fea0003900000 */
[----:B------:R-:W1:Y:S02]  /*8ea0*/  @!P0 SYNCS.PHASECHK.TRANS64 P0, [R6+URZ], R5 ;  /* 0x00000005060085a7 */ /* 0x000e64000800007f */
[----:B-1----:R-:W-:Y:S05]  /*8eb0*/  @!P0 BRA `(.L_x_178) ;  /* 0xfffffffc00f08947 */ /* 0x002fea000383ffff */
[----:B------:R-:W-:Y:S05]  /*8ec0*/  BRA `(.L_x_202) ;  /* 0xfffffff4008c7947 */ /* 0x000fea000383ffff */
.L_x_179:
[----:B0-----:R0:W1:Y:S02]  /*8ed0*/  SYNCS.PHASECHK.TRANS64.TRYWAIT P0, [R9+URZ], R4 ;  /* 0x00000004090075a7 */ /* 0x001064000800017f */
[----:B-1----:R-:W-:Y:S05]  /*8ee0*/  @!P0 NANOSLEEP.SYNCS 0x989680 ;  /* 0x009896800000895d */ /* 0x002fea0003900000 */
[----:B------:R-:W1:Y:S02]  /*8ef0*/  @!P0 SYNCS.PHASECHK.TRANS64 P0, [R9+URZ], R4 ;  /* 0x00000004090085a7 */ /* 0x000e64000800007f */
[----:B-1----:R-:W-:Y:S05]  /*8f00*/  @!P0 BRA `(.L_x_179) ;  /* 0xfffffffc00f08947 */ /* 0x002fea000383ffff */
[----:B------:R-:W-:Y:S05]  /*8f10*/  BRA `(.L_x_203) ;  /* 0xfffffff4009c7947 */ /* 0x000fea000383ffff */
.L_x_180:
[----:B0-----:R0:W1:Y:S02]  /*8f20*/  SYNCS.PHASECHK.TRANS64.TRYWAIT P0, [R6+URZ], R5 ;  /* 0x00000005060075a7 */ /* 0x001064000800017f */
[----:B-1----:R-:W-:Y:S05]  /*8f30*/  @!P0 NANOSLEEP.SYNCS 0x989680 ;  /* 0x009896800000895d */ /* 0x002fea0003900000 */
[----:B------:R-:W1:Y:S02]  /*8f40*/  @!P0 SYNCS.PHASECHK.TRANS64 P0, [R6+URZ], R5 ;  /* 0x00000005060085a7 */ /* 0x000e64000800007f */
[----:B-1----:R-:W-:Y:S05]  /*8f50*/  @!P0 BRA `(.L_x_180) ;  /* 0xfffffffc00f08947 */ /* 0x002fea000383ffff */
[----:B------:R-:W-:Y:S05]  /*8f60*/  BRA `(.L_x_204) ;  /* 0xfffffff400ac7947 */ /* 0x000fea000383ffff */
.L_x_181:
[----:B0-----:R0:W1:Y:S02]  /*8f70*/  SYNCS.PHASECHK.TRANS64.TRYWAIT P0, [R9+URZ], R4 ;  /* 0x00000004090075a7 */ /* 0x001064000800017f */
[----:B-1----:R-:W-:Y:S05]  /*8f80*/  @!P0 NANOSLEEP.SYNCS 0x989680 ;  /* 0x009896800000895d */ /* 0x002fea0003900000 */
[----:B------:R-:W1:Y:S02]  /*8f90*/  @!P0 SYNCS.PHASECHK.TRANS64 P0, [R9+URZ], R4 ;  /* 0x00000004090085a7 */ /* 0x000e64000800007f */
[----:B-1----:R-:W-:Y:S05]  /*8fa0*/  @!P0 BRA `(.L_x_181) ;  /* 0xfffffffc00f08947 */ /* 0x002fea000383ffff */
[----:B------:R-:W-:Y:S05]  /*8fb0*/  BRA `(.L_x_205) ;  /* 0xfffffff400bc7947 */ /* 0x000fea000383ffff */
.L_x_182:
[----:B0-----:R0:W1:Y:S02]  /*8fc0*/  SYNCS.PHASECHK.TRANS64.TRYWAIT P0, [R6+URZ], R5 ;  /* 0x00000005060075a7 */ /* 0x001064000800017f */
[----:B-1----:R-:W-:Y:S05]  /*8fd0*/  @!P0 NANOSLEEP.SYNCS 0x989680 ;  /* 0x009896800000895d */ /* 0x002fea0003900000 */
[----:B------:R-:W1:Y:S02]  /*8fe0*/  @!P0 SYNCS.PHASECHK.TRANS64 P0, [R6+URZ], R5 ;  /* 0x00000005060085a7 */ /* 0x000e64000800007f */
[----:B-1----:R-:W-:Y:S05]  /*8ff0*/  @!P0 BRA `(.L_x_182) ;  /* 0xfffffffc00f08947 */ /* 0x002fea000383ffff */
[----:B------:R-:W-:Y:S05]  /*9000*/  BRA `(.L_x_206) ;  /* 0xfffffff400cc7947 */ /* 0x000fea000383ffff */
.L_x_183:
[----:B0-----:R0:W1:Y:S02]  /*9010*/  SYNCS.PHASECHK.TRANS64.TRYWAIT P0, [R9+URZ], R4 ;  /* 0x00000004090075a7 */ /* 0x001064000800017f */
[----:B-1----:R-:W-:Y:S05]  /*9020*/  @!P0 NANOSLEEP.SYNCS 0x989680 ;  /* 0x009896800000895d */ /* 0x002fea0003900000 */
[----:B------:R-:W1:Y:S02]  /*9030*/  @!P0 SYNCS.PHASECHK.TRANS64 P0, [R9+URZ], R4 ;  /* 0x00000004090085a7 */ /* 0x000e64000800007f */
[----:B-1----:R-:W-:Y:S05]  /*9040*/  @!P0 BRA `(.L_x_183) ;  /* 0xfffffffc00f08947 */ /* 0x002fea000383ffff */
[----:B------:R-:W-:Y:S05]  /*9050*/  BRA `(.L_x_207) ;  /* 0xfffffff400dc7947 */ /* 0x000fea000383ffff */
.L_x_184:
[----:B0-----:R0:W1:Y:S02]  /*9060*/  SYNCS.PHASECHK.TRANS64.TRYWAIT P0, [R6+URZ], R5 ;  /* 0x00000005060075a7 */ /* 0x001064000800017f */
[----:B-1----:R-:W-:Y:S05]  /*9070*/  @!P0 NANOSLEEP.SYNCS 0x989680 ;  /* 0x009896800000895d */ /* 0x002fea0003900000 */
[----:B------:R-:W1:Y:S02]  /*9080*/  @!P0 SYNCS.PHASECHK.TRANS64 P0, [R6+URZ], R5 ;  /* 0x00000005060085a7 */ /* 0x000e64000800007f */
[----:B-1----:R-:W-:Y:S05]  /*9090*/  @!P0 BRA `(.L_x_184) ;  /* 0xfffffffc00f08947 */ /* 0x002fea000383ffff */
[----:B------:R-:W-:Y:S05]  /*90a0*/  BRA `(.L_x_208) ;  /* 0xfffffff400ec7947 */ /* 0x000fea000383ffff */
.L_x_185:
[----:B0-----:R0:W1:Y:S02]  /*90b0*/  SYNCS.PHASECHK.TRANS64.TRYWAIT P0, [R9+URZ], R4 ;  /* 0x00000004090075a7 */ /* 0x001064000800017f */
[----:B-1----:R-:W-:Y:S05]  /*90c0*/  @!P0 NANOSLEEP.SYNCS 0x989680 ;  /* 0x009896800000895d */ /* 0x002fea0003900000 */
[----:B------:R-:W1:Y:S02]  /*90d0*/  @!P0 SYNCS.PHASECHK.TRANS64 P0, [R9+URZ], R4 ;  /* 0x00000004090085a7 */ /* 0x000e64000800007f */
[----:B-1----:R-:W-:Y:S05]  /*90e0*/  @!P0 BRA `(.L_x_185) ;  /* 0xfffffffc00f08947 */ /* 0x002fea000383ffff */
[----:B------:R-:W-:Y:S05]  /*90f0*/  BRA `(.L_x_209) ;  /* 0xfffffff400fc7947 */ /* 0x000fea000383ffff */
.L_x_186:
[----:B0-----:R0:W1:Y:S02]  /*9100*/  SYNCS.PHASECHK.TRANS64.TRYWAIT P0, [R6+URZ], R5 ;  /* 0x00000005060075a7 */ /* 0x001064000800017f */
[----:B-1----:R-:W-:Y:S05]  /*9110*/  @!P0 NANOSLEEP.SYNCS 0x989680 ;  /* 0x009896800000895d */ /* 0x002fea0003900000 */
[----:B------:R-:W1:Y:S02]  /*9120*/  @!P0 SYNCS.PHASECHK.TRANS64 P0, [R6+URZ], R5 ;  /* 0x00000005060085a7 */ /* 0x000e64000800007f */
[----:B-1----:R-:W-:Y:S05]  /*9130*/  @!P0 BRA `(.L_x_186) ;  /* 0xfffffffc00f08947 */ /* 0x002fea000383ffff */
[----:B------:R-:W-:Y:S05]  /*9140*/  BRA `(.L_x_210) ;  /* 0xfffffff8000c7947 */ /* 0x000fea000383ffff */
.L_x_187:
[----:B0-----:R0:W1:Y:S02]  /*9150*/  SYNCS.PHASECHK.TRANS64.TRYWAIT P0, [R9+URZ], R4 ;  /* 0x00000004090075a7 */ /* 0x001064000800017f */
[----:B-1----:R-:W-:Y:S05]  /*9160*/  @!P0 NANOSLEEP.SYNCS 0x989680 ;  /* 0x009896800000895d */ /* 0x002fea0003900000 */
[----:B------:R-:W1:Y:S02]  /*9170*/  @!P0 SYNCS.PHASECHK.TRANS64 P0, [R9+URZ], R4 ;  /* 0x00000004090085a7 */ /* 0x000e64000800007f */
[----:B-1----:R-:W-:Y:S05]  /*9180*/  @!P0 BRA `(.L_x_187) ;  /* 0xfffffffc00f08947 */ /* 0x002fea000383ffff */
[----:B------:R-:W-:Y:S05]  /*9190*/  BRA `(.L_x_211) ;  /* 0xfffffff8001c7947 */ /* 0x000fea000383ffff */
.L_x_188:
[----:B0-----:R0:W1:Y:S02]  /*91a0*/  SYNCS.PHASECHK.TRANS64.TRYWAIT P0, [R8+URZ], R5 ;  /* 0x00000005080075a7 */ /* 0x001064000800017f */
[----:B-1----:R-:W-:Y:S05]  /*91b0*/  @!P0 NANOSLEEP.SYNCS 0x989680 ;  /* 0x009896800000895d */ /* 0x002fea0003900000 */
[----:B------:R-:W1:Y:S02]  /*91c0*/  @!P0 SYNCS.PHASECHK.TRANS64 P0, [R8+URZ], R5 ;  /* 0x00000005080085a7 */ /* 0x000e64000800007f */
[----:B-1----:R-:W-:Y:S05]  /*91d0*/  @!P0 BRA `(.L_x_188) ;  /* 0xfffffffc00f08947 */ /* 0x002fea000383ffff */
[----:B------:R-:W-:Y:S05]  /*91e0*/  BRA `(.L_x_212) ;  /* 0xfffffff8002c7947 */ /* 0x000fea000383ffff */
.L_x_189:
[----:B-1----:R1:W2:Y:S02]  /*91f0*/  SYNCS.PHASECHK.TRANS64.TRYWAIT P0, [R11+URZ], R6 ;  /* 0x000000060b0075a7 */ /* 0x0022a4000800017f */
[----:B--2---:R-:W-:Y:S05]  /*9200*/  @!P0 NANOSLEEP.SYNCS 0x989680 ;  /* 0x009896800000895d */ /* 0x004fea0003900000 */
[----:B------:R-:W2:Y:S02]  /*9210*/  @!P0 SYNCS.PHASECHK.TRANS64 P0, [R11+URZ], R6 ;  /* 0x000000060b0085a7 */ /* 0x000ea4000800007f */
[----:B--2---:R-:W-:Y:S05]  /*9220*/  @!P0 BRA `(.L_x_189) ;  /* 0xfffffffc00f08947 */ /* 0x004fea000383ffff */
[----:B------:R-:W-:Y:S05]  /*9230*/  BRA `(.L_x_213) ;  /* 0xfffffff800347947 */ /* 0x000fea000383ffff */
.L_x_214:
[----:B------:R-:W-:-:S00]  /*9240*/  BRA `(.L_x_214) ;  /* 0xfffffffc00fc7947 */ /* 0x000fc0000383ffff */
[----:B------:R-:W-:-:S00]  /*9250*/  NOP ;  /* 0x0000000000007918 */ /* 0x000fc00000000000 */
        /* <DEDUP_REMOVED lines=10> */
.L_x_215:


//--------------------- .nv.shared._ZN7cutlass13device_kernelINS_4gemm6kernel13GemmUniversalIN4cute5tupleIJiiiiEEENS1_10collective13CollectiveMmaINS1_40MainloopSm90TmaGmmaWarpSpecializedSparseILi17ENS5_IJNS4_1CILi1EEENSA_ILi2EEESB_EEENS1_35KernelTmaWarpSpecializedCooperativeEEENS5_IJNSA_ILi128EEESG_NSA_ILi64EEEEEEaNS5_IJNS4_6LayoutINS5_IJiNS5_IJSC_iEEEiEEENS5_IJlNS5_IJSB_SC_EEElEEEEENSJ_INS5_IJNS5_IJSH_iEEESP_iEEENS5_IJNS5_IJSH_NSA_ILi4096EEEEEENS5_IJSB_lEEElEEEEEEEEaNS5_IJlSB_lEEENS4_8TiledMMAINS4_8MMA_AtomIJNS4_4SM904GMMA6SPARSE28GMMA_64x128x64_S32S8S8_SS_TNILNS11_9SparseSelE0EEEEEENSJ_INS5_IJSC_SB_SB_EEENS5_IJSB_NSA_ILi0EEES18_EEEEENS5_IJNS4_10UnderscoreES1B_S1B_EEEEENS4_23SM90_TMA_LOAD_MULTICASTENS4_14ComposedLayoutINS4_7SwizzleILi1ELi4ELi3EEENS4_25smem_sparse_ptr_flag_bitsILi2ELi8EEENSJ_INS5_IJNS5_IJSB_NSA_ILi8EEEEEENS5_IJSC_NSA_ILi32EEEEEEEEENS5_IJNS5_IJS18_SH_EEESM_EEEEEEEvNS4_8identityENS4_13SM90_TMA_LOADENS1F_INS1G_ILi2ELi4ELi3EEENS4_18smem_ptr_flag_bitsILi8EEENSJ_INS5_IJS1K_SH_EEENS5_IJSH_SB_EEEEEEEvS1T_EENS_8epilogue10collective6detail29Sm90TmaWarpSpecializedAdapterINS24_15DefaultEpilogueIiNS5_IJSB_llEEES28_NS23_6thread17LinearCombinationIiLi1EiiLNS29_9ScaleType4KindE0ELNS_15FloatRoundStyleE2EiEENS1_15EpilogueDefaultEEEEEvvEEEEvNT_6ParamsE --------------------------
	.section	.nv.shared._ZN7cutlass13device_kernelINS_4gemm6kernel13GemmUniversalIN4cute5tupleIJiiiiEEENS1_10collective13CollectiveMmaINS1_40MainloopSm90TmaGmmaWarpSpecializedSparseILi17ENS5_IJNS4_1CILi1EEENSA_ILi2EEESB_EEENS1_35KernelTmaWarpSpecializedCooperativeEEENS5_IJNSA_ILi128EEESG_NSA_ILi64EEEEEEaNS5_IJNS4_6LayoutINS5_IJiNS5_IJSC_iEEEiEEENS5_IJlNS5_IJSB_SC_EEElEEEEENSJ_INS5_IJNS5_IJSH_iEEESP_iEEENS5_IJNS5_IJSH_NSA_ILi4096EEEEEENS5_IJSB_lEEElEEEEEEEEaNS5_IJlSB_lEEENS4_8TiledMMAINS4_8MMA_AtomIJNS4_4SM904GMMA6SPARSE28GMMA_64x128x64_S32S8S8_SS_TNILNS11_9SparseSelE0EEEEEENSJ_INS5_IJSC_SB_SB_EEENS5_IJSB_NSA_ILi0EEES18_EEEEENS5_IJNS4_10UnderscoreES1B_S1B_EEEEENS4_23SM90_TMA_LOAD_MULTICASTENS4_14ComposedLayoutINS4_7SwizzleILi1ELi4ELi3EEENS4_25smem_sparse_ptr_flag_bitsILi2ELi8EEENSJ_INS5_IJNS5_IJSB_NSA_ILi8EEEEEENS5_IJSC_NSA_ILi32EEEEEEEEENS5_IJNS5_IJS18_SH_EEESM_EEEEEEEvNS4_8identityENS4_13SM90_TMA_LOADENS1F_INS1G_ILi2ELi4ELi3EEENS4_18smem_ptr_flag_bitsILi8EEENSJ_INS5_IJS1K_SH_EEENS5_IJSH_SB_EEEEEEEvS1T_EENS_8epilogue10collective6detail29Sm90TmaWarpSpecializedAdapterINS24_15DefaultEpilogueIiNS5_IJSB_llEEES28_NS23_6thread17LinearCombinationIiLi1EiiLNS29_9ScaleType4KindE0ELNS_15FloatRoundStyleE2EiEENS1_15EpilogueDefaultEEEEEvvEEEEvNT_6ParamsE,"aw",@nobits
	.sectionflags	@""
	.align	16
	.zero		1024


//--------------------- .nv.shared.reserved.0     --------------------------
	.section	.nv.shared.reserved.0,"aw",@nobits
	.weak		__nv_reservedSMEM_offset_0_alias
	.size		__nv_reservedSMEM_offset_0_alias, 0, 0
	.other		__nv_reservedSMEM_offset_0_alias,@"STO_CUDA_RESERVED_SHARED STV_DEFAULT"
__nv_reservedSMEM_offset_0_alias:
	.zero		0


//--------------------- .nv.global                --------------------------
	.section	.nv.global,"aw",@nobits
.nv.global:
	.type		_ZN39_INTERNAL_89e9705d_4_k_cu_c725f9fa_33504cute1_E,@object
	.size		_ZN39_INTERNAL_89e9705d_4_k_cu_c725f9fa_33504cute1_E,(_ZN39_INTERNAL_89e9705d_4_k_cu_c725f9fa_33504cuda3std3__45__cpo6cbeginE - _ZN39_INTERNAL_89e9705d_4_k_cu_c725f9fa_33504cute1_E)
_ZN39_INTERNAL_89e9705d_4_k_cu_c725f9fa_33504cute1_E:
	.zero		1
	.type		_ZN39_INTERNAL_89e9705d_4_k_cu_c725f9fa_33504cuda3std3__45__cpo6cbeginE,@object
	.size		_ZN39_INTERNAL_89e9705d_4_k_cu_c725f9fa_33504cuda3std3__45__cpo6cbeginE,(_ZN39_INTERNAL_89e9705d_4_k_cu_c725f9fa_33504cuda3std3__48in_placeE - _ZN39_INTERNAL_89e9705d_4_k_cu_c725f9fa_33504cuda3std3__45__cpo6cbeginE)
_ZN39_INTERNAL_89e9705d_4_k_cu_c725f9fa_33504cuda3std3__45__cpo6cbeginE:
	.zero		1
	.type		_ZN39_INTERNAL_89e9705d_4_k_cu_c725f9fa_33504cuda3std3__48in_placeE,@object
	.size		_ZN39_INTERNAL_89e9705d_4_k_cu_c725f9fa_33504cuda3std3__48in_placeE,(_ZN39_INTERNAL_89e9705d_4_k_cu_c725f9fa_33504cuda3std6ranges3__45__cpo9iter_moveE - _ZN39_INTERNAL_89e9705d_4_k_cu_c725f9fa_33504cuda3std3__48in_placeE)
_ZN39_INTERNAL_89e9705d_4_k_cu_c725f9fa_33504cuda3std3__48in_placeE:
	.zero		1
	.type		_ZN39_INTERNAL_89e9705d_4_k_cu_c725f9fa_33504cuda3std6ranges3__45__cpo9iter_moveE,@object
	.size		_ZN39_INTERNAL_89e9705d_4_k_cu_c725f9fa_33504cuda3std6ranges3__45__cpo9iter_moveE,(_ZN39_INTERNAL_89e9705d_4_k_cu_c725f9fa_33504cuda3std3__45__cpo5beginE - _ZN39_INTERNAL_89e9705d_4_k_cu_c725f9fa_33504cuda3std6ranges3__45__cpo9iter_moveE)
_ZN39_INTERNAL_89e9705d_4_k_cu_c725f9fa_33504cuda3std6ranges3__45__cpo9iter_moveE:
	.zero		1
	.type		_ZN39_INTERNAL_89e9705d_4_k_cu_c725f9fa_33504cuda3std3__45__cpo5beginE,@object
	.size		_ZN39_INTERNAL_89e9705d_4_k_cu_c725f9fa_33504cuda3std3__45__cpo5beginE,(_ZN39_INTERNAL_89e9705d_4_k_cu_c725f9fa_33504cuda3std3__441_GLOBAL__N__89e9705d_4_k_cu_c725f9fa_33506ignoreE - _ZN39_INTERNAL_89e9705d_4_k_cu_c725f9fa_33504cuda3std3__45__cpo5beginE)
_ZN39_INTERNAL_89e9705d_4_k_cu_c725f9fa_33504cuda3std3__45__cpo5beginE:
	.zero		1
	.type		_ZN39_INTERNAL_89e9705d_4_k_cu_c725f9fa_33504cuda3std3__441_GLOBAL__N__89e9705d_4_k_cu_c725f9fa_33506ignoreE,@object
	.size		_ZN39_INTERNAL_89e9705d_4_k_cu_c725f9fa_33504cuda3std3__441_GLOBAL__N__89e9705d_4_k_cu_c725f9fa_33506ignoreE,(_ZN39_INTERNAL_89e9705d_4_k_cu_c725f9fa_33504cute7productE - _ZN39_INTERNAL_89e9705d_4_k_cu_c725f9fa_33504cuda3std3__441_GLOBAL__N__89e9705d_4_k_cu_c725f9fa_33506ignoreE)
_ZN39_INTERNAL_89e9705d_4_k_cu_c725f9fa_33504cuda3std3__441_GLOBAL__N__89e9705d_4_k_cu_c725f9fa_33506ignoreE:
	.zero		1
	.type		_ZN39_INTERNAL_89e9705d_4_k_cu_c725f9fa_33504cute7productE,@object
	.size		_ZN39_INTERNAL_89e9705d_4_k_cu_c725f9fa_33504cute7productE,(_ZN39_INTERNAL_89e9705d_4_k_cu_c725f9fa_33504cuda3std3__45__cpo3endE - _ZN39_INTERNAL_89e9705d_4_k_cu_c725f9fa_33504cute7productE)
_ZN39_INTERNAL_89e9705d_4_k_cu_c725f9fa_33504cute7productE:
	.zero		1
	.type		_ZN39_INTERNAL_89e9705d_4_k_cu_c725f9fa_33504cuda3std3__45__cpo3endE,@object
	.size		_ZN39_INTERNAL_89e9705d_4_k_cu_c725f9fa_33504cuda3std3__45__cpo3endE,(_ZN39_INTERNAL_89e9705d_4_k_cu_c725f9fa_33504cuda3std3__419piecewise_constructE - _ZN39_INTERNAL_89e9705d_4_k_cu_c725f9fa_33504cuda3std3__45__cpo3endE)
_ZN39_INTERNAL_89e9705d_4_k_cu_c725f9fa_33504cuda3std3__45__cpo3endE:
	.zero		1
	.type		_ZN39_INTERNAL_89e9705d_4_k_cu_c725f9fa_33504cuda3std3__419piecewise_constructE,@object
	.size		_ZN39_INTERNAL_89e9705d_4_k_cu_c725f9fa_33504cuda3std3__419piecewise_constructE,(_ZN39_INTERNAL_89e9705d_4_k_cu_c725f9fa_33504cuda3std3__45__cpo4cendE - _ZN39_INTERNAL_89e9705d_4_k_cu_c725f9fa_33504cuda3std3__419piecewise_constructE)
_ZN39_INTERNAL_89e9705d_4_k_cu_c725f9fa_33504cuda3std3__419piecewise_constructE:
	.zero		1
	.type		_ZN39_INTERNAL_89e9705d_4_k_cu_c725f9fa_33504cuda3std3__45__cpo4cendE,@object
	.size		_ZN39_INTERNAL_89e9705d_4_k_cu_c725f9fa_33504cuda3std3__45__cpo4cendE,(_ZN39_INTERNAL_89e9705d_4_k_cu_c725f9fa_33504cuda3std6ranges3__45__cpo4swapE - _ZN39_INTERNAL_89e9705d_4_k_cu_c725f9fa_33504cuda3std3__45__cpo4cendE)
_ZN39_INTERNAL_89e9705d_4_k_cu_c725f9fa_33504cuda3std3__45__cpo4cendE:
	.zero		1
	.type		_ZN39_INTERNAL_89e9705d_4_k_cu_c725f9fa_33504cuda3std6ranges3__45__cpo4swapE,@object
	.size		_ZN39_INTERNAL_89e9705d_4_k_cu_c725f9fa_33504cuda3std6ranges3__45__cpo4swapE,(.L_7 - _ZN39_INTERNAL_89e9705d_4_k_cu_c725f9fa_33504cuda3std6ranges3__45__cpo4swapE)
_ZN39_INTERNAL_89e9705d_4_k_cu_c725f9fa_33504cuda3std6ranges3__45__cpo4swapE:
	.zero		1
.L_7:


//--------------------- .nv.constant0._ZN7cutlass13device_kernelINS_4gemm6kernel13GemmUniversalIN4cute5tupleIJiiiiEEENS1_10collective13CollectiveMmaINS1_40MainloopSm90TmaGmmaWarpSpecializedSparseILi17ENS5_IJNS4_1CILi1EEENSA_ILi2EEESB_EEENS1_35KernelTmaWarpSpecializedCooperativeEEENS5_IJNSA_ILi128EEESG_NSA_ILi64EEEEEEaNS5_IJNS4_6LayoutINS5_IJiNS5_IJSC_iEEEiEEENS5_IJlNS5_IJSB_SC_EEElEEEEENSJ_INS5_IJNS5_IJSH_iEEESP_iEEENS5_IJNS5_IJSH_NSA_ILi4096EEEEEENS5_IJSB_lEEElEEEEEEEEaNS5_IJlSB_lEEENS4_8TiledMMAINS4_8MMA_AtomIJNS4_4SM904GMMA6SPARSE28GMMA_64x128x64_S32S8S8_SS_TNILNS11_9SparseSelE0EEEEEENSJ_INS5_IJSC_SB_SB_EEENS5_IJSB_NSA_ILi0EEES18_EEEEENS5_IJNS4_10UnderscoreES1B_S1B_EEEEENS4_23SM90_TMA_LOAD_MULTICASTENS4_14ComposedLayoutINS4_7SwizzleILi1ELi4ELi3EEENS4_25smem_sparse_ptr_flag_bitsILi2ELi8EEENSJ_INS5_IJNS5_IJSB_NSA_ILi8EEEEEENS5_IJSC_NSA_ILi32EEEEEEEEENS5_IJNS5_IJS18_SH_EEESM_EEEEEEEvNS4_8identityENS4_13SM90_TMA_LOADENS1F_INS1G_ILi2ELi4ELi3EEENS4_18smem_ptr_flag_bitsILi8EEENSJ_INS5_IJS1K_SH_EEENS5_IJSH_SB_EEEEEEEvS1T_EENS_8epilogue10collective6detail29Sm90TmaWarpSpecializedAdapterINS24_15DefaultEpilogueIiNS5_IJSB_llEEES28_NS23_6thread17LinearCombinationIiLi1EiiLNS29_9ScaleType4KindE0ELNS_15FloatRoundStyleE2EiEENS1_15EpilogueDefaultEEEEEvvEEEEvNT_6ParamsE --------------------------
	.section	.nv.constant0._ZN7cutlass13device_kernelINS_4gemm6kernel13GemmUniversalIN4cute5tupleIJiiiiEEENS1_10collective13CollectiveMmaINS1_40MainloopSm90TmaGmmaWarpSpecializedSparseILi17ENS5_IJNS4_1CILi1EEENSA_ILi2EEESB_EEENS1_35KernelTmaWarpSpecializedCooperativeEEENS5_IJNSA_ILi128EEESG_NSA_ILi64EEEEEEaNS5_IJNS4_6LayoutINS5_IJiNS5_IJSC_iEEEiEEENS5_IJlNS5_IJSB_SC_EEElEEEEENSJ_INS5_IJNS5_IJSH_iEEESP_iEEENS5_IJNS5_IJSH_NSA_ILi4096EEEEEENS5_IJSB_lEEElEEEEEEEEaNS5_IJlSB_lEEENS4_8TiledMMAINS4_8MMA_AtomIJNS4_4SM904GMMA6SPARSE28GMMA_64x128x64_S32S8S8_SS_TNILNS11_9SparseSelE0EEEEEENSJ_INS5_IJSC_SB_SB_EEENS5_IJSB_NSA_ILi0EEES18_EEEEENS5_IJNS4_10UnderscoreES1B_S1B_EEEEENS4_23SM90_TMA_LOAD_MULTICASTENS4_14ComposedLayoutINS4_7SwizzleILi1ELi4ELi3EEENS4_25smem_sparse_ptr_flag_bitsILi2ELi8EEENSJ_INS5_IJNS5_IJSB_NSA_ILi8EEEEEENS5_IJSC_NSA_ILi32EEEEEEEEENS5_IJNS5_IJS18_SH_EEESM_EEEEEEEvNS4_8identityENS4_13SM90_TMA_LOADENS1F_INS1G_ILi2ELi4ELi3EEENS4_18smem_ptr_flag_bitsILi8EEENSJ_INS5_IJS1K_SH_EEENS5_IJSH_SB_EEEEEEEvS1T_EENS_8epilogue10collective6detail29Sm90TmaWarpSpecializedAdapterINS24_15DefaultEpilogueIiNS5_IJSB_llEEES28_NS23_6thread17LinearCombinationIiLi1EiiLNS29_9ScaleType4KindE0ELNS_15FloatRoundStyleE2EiEENS1_15EpilogueDefaultEEEEEvvEEEEvNT_6ParamsE,"a",@progbits
	.sectionflags	@""
	.align	4
.nv.constant0._ZN7cutlass13device_kernelINS_4gemm6kernel13GemmUniversalIN4cute5tupleIJiiiiEEENS1_10collective13CollectiveMmaINS1_40MainloopSm90TmaGmmaWarpSpecializedSparseILi17ENS5_IJNS4_1CILi1EEENSA_ILi2EEESB_EEENS1_35KernelTmaWarpSpecializedCooperativeEEENS5_IJNSA_ILi128EEESG_NSA_ILi64EEEEEEaNS5_IJNS4_6LayoutINS5_IJiNS5_IJSC_iEEEiEEENS5_IJlNS5_IJSB_SC_EEElEEEEENSJ_INS5_IJNS5_IJSH_iEEESP_iEEENS5_IJNS5_IJSH_NSA_ILi4096EEEEEENS5_IJSB_lEEElEEEEEEEEaNS5_IJlSB_lEEENS4_8TiledMMAINS4_8MMA_AtomIJNS4_4SM904GMMA6SPARSE28GMMA_64x128x64_S32S8S8_SS_TNILNS11_9SparseSelE0EEEEEENSJ_INS5_IJSC_SB_SB_EEENS5_IJSB_NSA_ILi0EEES18_EEEEENS5_IJNS4_10UnderscoreES1B_S1B_EEEEENS4_23SM90_TMA_LOAD_MULTICASTENS4_14ComposedLayoutINS4_7SwizzleILi1ELi4ELi3EEENS4_25smem_sparse_ptr_flag_bitsILi2ELi8EEENSJ_INS5_IJNS5_IJSB_NSA_ILi8EEEEEENS5_IJSC_NSA_ILi32EEEEEEEEENS5_IJNS5_IJS18_SH_EEESM_EEEEEEEvNS4_8identityENS4_13SM90_TMA_LOADENS1F_INS1G_ILi2ELi4ELi3EEENS4_18smem_ptr_flag_bitsILi8EEENSJ_INS5_IJS1K_SH_EEENS5_IJSH_SB_EEEEEEEvS1T_EENS_8epilogue10collective6detail29Sm90TmaWarpSpecializedAdapterINS24_15DefaultEpilogueIiNS5_IJSB_llEEES28_NS23_6thread17LinearCombinationIiLi1EiiLNS29_9ScaleType4KindE0ELNS_15FloatRoundStyleE2EiEENS1_15EpilogueDefaultEEEEEvvEEEEvNT_6ParamsE:
	.zero		1920


//--------------------- SYMBOLS --------------------------

	.type		.nv.reservedSmem.offset0,@object
	.size		.nv.reservedSmem.offset0,0x4
